//
// Generated by NVIDIA NVVM Compiler
//
// Compiler Build ID: CL-36424714
// Cuda compilation tools, release 13.0, V13.0.88
// Based on NVVM 20.0.0
//

.version 9.0
.target sm_100
.address_size 64

	// .globl	_Z19l2_bandwidth_kernelmmPiPymi

.visible .entry _Z19l2_bandwidth_kernelmmPiPymi(
	.param .u64 _Z19l2_bandwidth_kernelmmPiPymi_param_0,
	.param .u64 _Z19l2_bandwidth_kernelmmPiPymi_param_1,
	.param .u64 .ptr .align 1 _Z19l2_bandwidth_kernelmmPiPymi_param_2,
	.param .u64 .ptr .align 1 _Z19l2_bandwidth_kernelmmPiPymi_param_3,
	.param .u64 _Z19l2_bandwidth_kernelmmPiPymi_param_4,
	.param .u32 _Z19l2_bandwidth_kernelmmPiPymi_param_5
)
{
	.reg .pred 	%p<43>;
	.reg .b32 	%r<87>;
	.reg .b64 	%rd<267>;

	ld.param.u64 	%rd82, [_Z19l2_bandwidth_kernelmmPiPymi_param_0];
	ld.param.u64 	%rd83, [_Z19l2_bandwidth_kernelmmPiPymi_param_1];
	ld.param.u64 	%rd85, [_Z19l2_bandwidth_kernelmmPiPymi_param_3];
	cvta.to.global.u64 	%rd1, %rd85;
	// begin inline asm
	mov.u32 %r6, %smid;
	// end inline asm
	setp.gt.u32 	%p1, %r6, 63;
	@%p1 bra 	$L__BB0_2;
	shr.u64 	%rd263, %rd82, %r6;
	bra.uni 	$L__BB0_3;
$L__BB0_2:
	add.s32 	%r7, %r6, -64;
	shr.u64 	%rd263, %rd83, %r7;
$L__BB0_3:
	and.b64  	%rd87, %rd263, 1;
	setp.eq.b64 	%p2, %rd87, 1;
	@%p2 bra 	$L__BB0_6;
	mov.u32 	%r83, %tid.x;
	setp.ne.s32 	%p42, %r83, 0;
	@%p42 bra 	$L__BB0_49;
	mul.wide.u32 	%rd256, %r6, 8;
	add.s64 	%rd257, %rd1, %rd256;
	mov.b64 	%rd258, -1;
	st.global.u64 	[%rd257], %rd258;
	bra.uni 	$L__BB0_49;
$L__BB0_6:
	ld.param.u32 	%r84, [_Z19l2_bandwidth_kernelmmPiPymi_param_5];
	// begin inline asm
	mov.u64 	%rd88, %clock64;
	// end inline asm
	setp.lt.s32 	%p3, %r84, 1;
	@%p3 bra 	$L__BB0_47;
	ld.param.u64 	%rd262, [_Z19l2_bandwidth_kernelmmPiPymi_param_4];
	ld.param.u64 	%rd259, [_Z19l2_bandwidth_kernelmmPiPymi_param_2];
	mov.u32 	%r9, %ntid.x;
	mov.u32 	%r10, %nctaid.x;
	mul.lo.s32 	%r11, %r9, %r10;
	cvt.u64.u32 	%rd6, %r11;
	mov.u32 	%r12, %ctaid.x;
	mov.u32 	%r13, %tid.x;
	mad.lo.s32 	%r14, %r12, %r9, %r13;
	cvt.u64.u32 	%rd7, %r14;
	add.s64 	%rd8, %rd6, %rd7;
	shr.u64 	%rd9, %rd262, 7;
	max.u64 	%rd89, %rd9, %rd8;
	setp.lt.u64 	%p4, %rd8, %rd9;
	selp.u64 	%rd10, 1, 0, %p4;
	add.s64 	%rd90, %rd8, %rd10;
	sub.s64 	%rd11, %rd89, %rd90;
	cvt.u64.u32 	%rd91, %r6;
	mad.lo.s64 	%rd92, %rd9, %rd91, %rd7;
	shl.b64 	%rd93, %rd92, 2;
	add.s64 	%rd12, %rd259, %rd93;
	mul.wide.u32 	%rd13, %r11, 4;
	add.s64 	%rd14, %rd12, %rd13;
	add.s64 	%rd15, %rd8, %rd6;
	add.s64 	%rd16, %rd14, %rd13;
	add.s64 	%rd17, %rd15, %rd6;
	add.s64 	%rd18, %rd16, %rd13;
	add.s64 	%rd19, %rd17, %rd6;
	add.s64 	%rd20, %rd18, %rd13;
	add.s64 	%rd21, %rd19, %rd6;
	add.s64 	%rd22, %rd20, %rd13;
	add.s64 	%rd94, %rd21, %rd6;
	add.s64 	%rd23, %rd22, %rd13;
	add.s64 	%rd95, %rd94, %rd6;
	add.s64 	%rd24, %rd23, %rd13;
	add.s64 	%rd96, %rd95, %rd6;
	add.s64 	%rd25, %rd24, %rd13;
	add.s64 	%rd97, %rd96, %rd6;
	add.s64 	%rd26, %rd25, %rd13;
	add.s64 	%rd98, %rd97, %rd6;
	add.s64 	%rd27, %rd26, %rd13;
	add.s64 	%rd99, %rd98, %rd6;
	add.s64 	%rd28, %rd27, %rd13;
	add.s64 	%rd100, %rd99, %rd6;
	add.s64 	%rd29, %rd28, %rd13;
	add.s64 	%rd101, %rd100, %rd6;
	add.s64 	%rd30, %rd29, %rd13;
	add.s64 	%rd102, %rd101, %rd6;
	add.s64 	%rd31, %rd30, %rd13;
	add.s64 	%rd103, %rd102, %rd6;
	add.s64 	%rd32, %rd31, %rd13;
	add.s64 	%rd104, %rd103, %rd6;
	add.s64 	%rd33, %rd32, %rd13;
	add.s64 	%rd105, %rd104, %rd6;
	add.s64 	%rd34, %rd33, %rd13;
	add.s64 	%rd106, %rd105, %rd6;
	add.s64 	%rd35, %rd34, %rd13;
	add.s64 	%rd107, %rd106, %rd6;
	add.s64 	%rd36, %rd35, %rd13;
	add.s64 	%rd108, %rd107, %rd6;
	add.s64 	%rd37, %rd36, %rd13;
	add.s64 	%rd109, %rd108, %rd6;
	add.s64 	%rd38, %rd37, %rd13;
	add.s64 	%rd39, %rd109, %rd6;
	add.s64 	%rd40, %rd38, %rd13;
	add.s64 	%rd41, %rd39, %rd6;
	add.s64 	%rd42, %rd40, %rd13;
	add.s64 	%rd43, %rd41, %rd6;
	add.s64 	%rd44, %rd42, %rd13;
	add.s64 	%rd45, %rd43, %rd6;
	add.s64 	%rd46, %rd44, %rd13;
	add.s64 	%rd47, %rd45, %rd6;
	add.s64 	%rd48, %rd46, %rd13;
	add.s64 	%rd49, %rd47, %rd6;
	add.s64 	%rd50, %rd48, %rd13;
	add.s64 	%rd51, %rd49, %rd6;
	add.s64 	%rd52, %rd50, %rd13;
	add.s64 	%rd110, %rd51, %rd6;
	add.s64 	%rd53, %rd52, %rd13;
	add.s64 	%rd54, %rd110, %rd6;
	mov.b32 	%r86, 0;
	cvt.u32.u64 	%r15, %rd7;
$L__BB0_8:
	setp.le.u64 	%p5, %rd9, %rd7;
	@%p5 bra 	$L__BB0_46;
	add.s32 	%r3, %r86, %r15;
	and.b64  	%rd111, %rd11, -4294967296;
	setp.ne.s64 	%p6, %rd111, 0;
	@%p6 bra 	$L__BB0_11;
	cvt.u32.u64 	%r16, %rd6;
	cvt.u32.u64 	%r17, %rd11;
	div.u32 	%r18, %r17, %r16;
	cvt.u64.u32 	%rd264, %r18;
	bra.uni 	$L__BB0_12;
$L__BB0_11:
	div.u64 	%rd264, %rd11, %rd6;
$L__BB0_12:
	add.s64 	%rd58, %rd264, %rd10;
	and.b64  	%rd59, %rd58, 31;
	setp.eq.s64 	%p7, %rd59, 31;
	mov.u64 	%rd265, %rd7;
	@%p7 bra 	$L__BB0_44;
	// begin inline asm
	st.global.cg.s32 [%rd12], %r3;
	// end inline asm
	setp.eq.s64 	%p8, %rd59, 0;
	mov.u64 	%rd265, %rd8;
	@%p8 bra 	$L__BB0_44;
	// begin inline asm
	st.global.cg.s32 [%rd14], %r3;
	// end inline asm
	setp.eq.s64 	%p9, %rd59, 1;
	mov.u64 	%rd265, %rd15;
	@%p9 bra 	$L__BB0_44;
	// begin inline asm
	st.global.cg.s32 [%rd16], %r3;
	// end inline asm
	setp.eq.s64 	%p10, %rd59, 2;
	mov.u64 	%rd265, %rd17;
	@%p10 bra 	$L__BB0_44;
	// begin inline asm
	st.global.cg.s32 [%rd18], %r3;
	// end inline asm
	setp.eq.s64 	%p11, %rd59, 3;
	mov.u64 	%rd265, %rd19;
	@%p11 bra 	$L__BB0_44;
	// begin inline asm
	st.global.cg.s32 [%rd20], %r3;
	// end inline asm
	setp.eq.s64 	%p12, %rd59, 4;
	mov.u64 	%rd265, %rd21;
	@%p12 bra 	$L__BB0_44;
	add.s64 	%rd265, %rd21, %rd6;
	// begin inline asm
	st.global.cg.s32 [%rd22], %r3;
	// end inline asm
	setp.eq.s64 	%p13, %rd59, 5;
	@%p13 bra 	$L__BB0_44;
	add.s64 	%rd119, %rd21, %rd6;
	add.s64 	%rd265, %rd119, %rd6;
	// begin inline asm
	st.global.cg.s32 [%rd23], %r3;
	// end inline asm
	setp.eq.s64 	%p14, %rd59, 6;
	@%p14 bra 	$L__BB0_44;
	add.s64 	%rd121, %rd21, %rd6;
	add.s64 	%rd122, %rd121, %rd6;
	add.s64 	%rd265, %rd122, %rd6;
	// begin inline asm
	st.global.cg.s32 [%rd24], %r3;
	// end inline asm
	setp.eq.s64 	%p15, %rd59, 7;
	@%p15 bra 	$L__BB0_44;
	add.s64 	%rd124, %rd21, %rd6;
	add.s64 	%rd125, %rd124, %rd6;
	add.s64 	%rd126, %rd125, %rd6;
	add.s64 	%rd63, %rd126, %rd6;
	// begin inline asm
	st.global.cg.s32 [%rd25], %r3;
	// end inline asm
	setp.eq.s64 	%p16, %rd59, 8;
	mov.u64 	%rd265, %rd63;
	@%p16 bra 	$L__BB0_44;
	add.s64 	%rd265, %rd63, %rd6;
	// begin inline asm
	st.global.cg.s32 [%rd26], %r3;
	// end inline asm
	setp.eq.s64 	%p17, %rd59, 9;
	@%p17 bra 	$L__BB0_44;
	add.s64 	%rd129, %rd63, %rd6;
	add.s64 	%rd265, %rd129, %rd6;
	// begin inline asm
	st.global.cg.s32 [%rd27], %r3;
	// end inline asm
	setp.eq.s64 	%p18, %rd59, 10;
	@%p18 bra 	$L__BB0_44;
	add.s64 	%rd131, %rd63, %rd6;
	add.s64 	%rd132, %rd131, %rd6;
	add.s64 	%rd265, %rd132, %rd6;
	// begin inline asm
	st.global.cg.s32 [%rd28], %r3;
	// end inline asm
	setp.eq.s64 	%p19, %rd59, 11;
	@%p19 bra 	$L__BB0_44;
	add.s64 	%rd134, %rd63, %rd6;
	add.s64 	%rd135, %rd134, %rd6;
	add.s64 	%rd136, %rd135, %rd6;
	add.s64 	%rd265, %rd136, %rd6;
	// begin inline asm
	st.global.cg.s32 [%rd29], %r3;
	// end inline asm
	setp.eq.s64 	%p20, %rd59, 12;
	@%p20 bra 	$L__BB0_44;
	add.s64 	%rd138, %rd63, %rd6;
	add.s64 	%rd139, %rd138, %rd6;
	add.s64 	%rd140, %rd139, %rd6;
	add.s64 	%rd141, %rd140, %rd6;
	add.s64 	%rd265, %rd141, %rd6;
	// begin inline asm
	st.global.cg.s32 [%rd30], %r3;
	// end inline asm
	setp.eq.s64 	%p21, %rd59, 13;
	@%p21 bra 	$L__BB0_44;
	add.s64 	%rd143, %rd63, %rd6;
	add.s64 	%rd144, %rd143, %rd6;
	add.s64 	%rd145, %rd144, %rd6;
	add.s64 	%rd146, %rd145, %rd6;
	add.s64 	%rd147, %rd146, %rd6;
	add.s64 	%rd265, %rd147, %rd6;
	// begin inline asm
	st.global.cg.s32 [%rd31], %r3;
	// end inline asm
	setp.eq.s64 	%p22, %rd59, 14;
	@%p22 bra 	$L__BB0_44;
	add.s64 	%rd149, %rd63, %rd6;
	add.s64 	%rd150, %rd149, %rd6;
	add.s64 	%rd151, %rd150, %rd6;
	add.s64 	%rd152, %rd151, %rd6;
	add.s64 	%rd153, %rd152, %rd6;
	add.s64 	%rd154, %rd153, %rd6;
	add.s64 	%rd265, %rd154, %rd6;
	// begin inline asm
	st.global.cg.s32 [%rd32], %r3;
	// end inline asm
	setp.eq.s64 	%p23, %rd59, 15;
	@%p23 bra 	$L__BB0_44;
	add.s64 	%rd156, %rd63, %rd6;
	add.s64 	%rd157, %rd156, %rd6;
	add.s64 	%rd158, %rd157, %rd6;
	add.s64 	%rd159, %rd158, %rd6;
	add.s64 	%rd160, %rd159, %rd6;
	add.s64 	%rd161, %rd160, %rd6;
	add.s64 	%rd162, %rd161, %rd6;
	add.s64 	%rd265, %rd162, %rd6;
	// begin inline asm
	st.global.cg.s32 [%rd33], %r3;
	// end inline asm
	setp.eq.s64 	%p24, %rd59, 16;
	@%p24 bra 	$L__BB0_44;
	add.s64 	%rd164, %rd63, %rd6;
	add.s64 	%rd165, %rd164, %rd6;
	add.s64 	%rd166, %rd165, %rd6;
	add.s64 	%rd167, %rd166, %rd6;
	add.s64 	%rd168, %rd167, %rd6;
	add.s64 	%rd169, %rd168, %rd6;
	add.s64 	%rd170, %rd169, %rd6;
	add.s64 	%rd171, %rd170, %rd6;
	add.s64 	%rd265, %rd171, %rd6;
	// begin inline asm
	st.global.cg.s32 [%rd34], %r3;
	// end inline asm
	setp.eq.s64 	%p25, %rd59, 17;
	@%p25 bra 	$L__BB0_44;
	add.s64 	%rd173, %rd63, %rd6;
	add.s64 	%rd174, %rd173, %rd6;
	add.s64 	%rd175, %rd174, %rd6;
	add.s64 	%rd176, %rd175, %rd6;
	add.s64 	%rd177, %rd176, %rd6;
	add.s64 	%rd178, %rd177, %rd6;
	add.s64 	%rd179, %rd178, %rd6;
	add.s64 	%rd180, %rd179, %rd6;
	add.s64 	%rd181, %rd180, %rd6;
	add.s64 	%rd265, %rd181, %rd6;
	// begin inline asm
	st.global.cg.s32 [%rd35], %r3;
	// end inline asm
	setp.eq.s64 	%p26, %rd59, 18;
	@%p26 bra 	$L__BB0_44;
	add.s64 	%rd183, %rd63, %rd6;
	add.s64 	%rd184, %rd183, %rd6;
	add.s64 	%rd185, %rd184, %rd6;
	add.s64 	%rd186, %rd185, %rd6;
	add.s64 	%rd187, %rd186, %rd6;
	add.s64 	%rd188, %rd187, %rd6;
	add.s64 	%rd189, %rd188, %rd6;
	add.s64 	%rd190, %rd189, %rd6;
	add.s64 	%rd191, %rd190, %rd6;
	add.s64 	%rd192, %rd191, %rd6;
	add.s64 	%rd265, %rd192, %rd6;
	// begin inline asm
	st.global.cg.s32 [%rd36], %r3;
	// end inline asm
	setp.eq.s64 	%p27, %rd59, 19;
	@%p27 bra 	$L__BB0_44;
	add.s64 	%rd194, %rd63, %rd6;
	add.s64 	%rd195, %rd194, %rd6;
	add.s64 	%rd196, %rd195, %rd6;
	add.s64 	%rd197, %rd196, %rd6;
	add.s64 	%rd198, %rd197, %rd6;
	add.s64 	%rd199, %rd198, %rd6;
	add.s64 	%rd200, %rd199, %rd6;
	add.s64 	%rd201, %rd200, %rd6;
	add.s64 	%rd202, %rd201, %rd6;
	add.s64 	%rd203, %rd202, %rd6;
	add.s64 	%rd204, %rd203, %rd6;
	add.s64 	%rd265, %rd204, %rd6;
	// begin inline asm
	st.global.cg.s32 [%rd37], %r3;
	// end inline asm
	setp.eq.s64 	%p28, %rd59, 20;
	@%p28 bra 	$L__BB0_44;
	// begin inline asm
	st.global.cg.s32 [%rd38], %r3;
	// end inline asm
	setp.eq.s64 	%p29, %rd59, 21;
	mov.u64 	%rd265, %rd39;
	@%p29 bra 	$L__BB0_44;
	// begin inline asm
	st.global.cg.s32 [%rd40], %r3;
	// end inline asm
	setp.eq.s64 	%p30, %rd59, 22;
	mov.u64 	%rd265, %rd41;
	@%p30 bra 	$L__BB0_44;
	// begin inline asm
	st.global.cg.s32 [%rd42], %r3;
	// end inline asm
	setp.eq.s64 	%p31, %rd59, 23;
	mov.u64 	%rd265, %rd43;
	@%p31 bra 	$L__BB0_44;
	// begin inline asm
	st.global.cg.s32 [%rd44], %r3;
	// end inline asm
	setp.eq.s64 	%p32, %rd59, 24;
	mov.u64 	%rd265, %rd45;
	@%p32 bra 	$L__BB0_44;
	// begin inline asm
	st.global.cg.s32 [%rd46], %r3;
	// end inline asm
	setp.eq.s64 	%p33, %rd59, 25;
	mov.u64 	%rd265, %rd47;
	@%p33 bra 	$L__BB0_44;
	// begin inline asm
	st.global.cg.s32 [%rd48], %r3;
	// end inline asm
	setp.eq.s64 	%p34, %rd59, 26;
	mov.u64 	%rd265, %rd49;
	@%p34 bra 	$L__BB0_44;
	// begin inline asm
	st.global.cg.s32 [%rd50], %r3;
	// end inline asm
	setp.eq.s64 	%p35, %rd59, 27;
	mov.u64 	%rd265, %rd51;
	@%p35 bra 	$L__BB0_44;
	add.s64 	%rd265, %rd51, %rd6;
	// begin inline asm
	st.global.cg.s32 [%rd52], %r3;
	// end inline asm
	setp.eq.s64 	%p36, %rd59, 28;
	@%p36 bra 	$L__BB0_44;
	// begin inline asm
	st.global.cg.s32 [%rd53], %r3;
	// end inline asm
	setp.eq.s64 	%p37, %rd59, 29;
	mov.u64 	%rd265, %rd54;
	@%p37 bra 	$L__BB0_44;
	add.s64 	%rd265, %rd54, %rd6;
	add.s64 	%rd214, %rd53, %rd13;
	// begin inline asm
	st.global.cg.s32 [%rd214], %r3;
	// end inline asm
$L__BB0_44:
	setp.lt.u64 	%p38, %rd58, 31;
	@%p38 bra 	$L__BB0_46;
$L__BB0_45:
	.pragma "nounroll";
	ld.param.u64 	%rd260, [_Z19l2_bandwidth_kernelmmPiPymi_param_2];
	cvt.u64.u32 	%rd247, %r6;
	mad.lo.s64 	%rd248, %rd9, %rd247, %rd265;
	shl.b64 	%rd249, %rd248, 2;
	add.s64 	%rd215, %rd260, %rd249;
	// begin inline asm
	st.global.cg.s32 [%rd215], %r3;
	// end inline asm
	add.s64 	%rd216, %rd215, %rd13;
	// begin inline asm
	st.global.cg.s32 [%rd216], %r3;
	// end inline asm
	add.s64 	%rd217, %rd216, %rd13;
	// begin inline asm
	st.global.cg.s32 [%rd217], %r3;
	// end inline asm
	add.s64 	%rd218, %rd217, %rd13;
	// begin inline asm
	st.global.cg.s32 [%rd218], %r3;
	// end inline asm
	add.s64 	%rd219, %rd218, %rd13;
	// begin inline asm
	st.global.cg.s32 [%rd219], %r3;
	// end inline asm
	add.s64 	%rd220, %rd219, %rd13;
	// begin inline asm
	st.global.cg.s32 [%rd220], %r3;
	// end inline asm
	add.s64 	%rd221, %rd220, %rd13;
	// begin inline asm
	st.global.cg.s32 [%rd221], %r3;
	// end inline asm
	add.s64 	%rd222, %rd221, %rd13;
	// begin inline asm
	st.global.cg.s32 [%rd222], %r3;
	// end inline asm
	add.s64 	%rd223, %rd222, %rd13;
	// begin inline asm
	st.global.cg.s32 [%rd223], %r3;
	// end inline asm
	add.s64 	%rd224, %rd223, %rd13;
	// begin inline asm
	st.global.cg.s32 [%rd224], %r3;
	// end inline asm
	add.s64 	%rd225, %rd224, %rd13;
	// begin inline asm
	st.global.cg.s32 [%rd225], %r3;
	// end inline asm
	add.s64 	%rd226, %rd225, %rd13;
	// begin inline asm
	st.global.cg.s32 [%rd226], %r3;
	// end inline asm
	add.s64 	%rd227, %rd226, %rd13;
	// begin inline asm
	st.global.cg.s32 [%rd227], %r3;
	// end inline asm
	add.s64 	%rd228, %rd227, %rd13;
	// begin inline asm
	st.global.cg.s32 [%rd228], %r3;
	// end inline asm
	add.s64 	%rd229, %rd228, %rd13;
	// begin inline asm
	st.global.cg.s32 [%rd229], %r3;
	// end inline asm
	add.s64 	%rd230, %rd229, %rd13;
	// begin inline asm
	st.global.cg.s32 [%rd230], %r3;
	// end inline asm
	add.s64 	%rd231, %rd230, %rd13;
	// begin inline asm
	st.global.cg.s32 [%rd231], %r3;
	// end inline asm
	add.s64 	%rd232, %rd231, %rd13;
	// begin inline asm
	st.global.cg.s32 [%rd232], %r3;
	// end inline asm
	add.s64 	%rd233, %rd232, %rd13;
	// begin inline asm
	st.global.cg.s32 [%rd233], %r3;
	// end inline asm
	add.s64 	%rd234, %rd233, %rd13;
	// begin inline asm
	st.global.cg.s32 [%rd234], %r3;
	// end inline asm
	add.s64 	%rd235, %rd234, %rd13;
	// begin inline asm
	st.global.cg.s32 [%rd235], %r3;
	// end inline asm
	add.s64 	%rd236, %rd235, %rd13;
	// begin inline asm
	st.global.cg.s32 [%rd236], %r3;
	// end inline asm
	add.s64 	%rd237, %rd236, %rd13;
	// begin inline asm
	st.global.cg.s32 [%rd237], %r3;
	// end inline asm
	add.s64 	%rd238, %rd237, %rd13;
	// begin inline asm
	st.global.cg.s32 [%rd238], %r3;
	// end inline asm
	add.s64 	%rd239, %rd238, %rd13;
	// begin inline asm
	st.global.cg.s32 [%rd239], %r3;
	// end inline asm
	add.s64 	%rd240, %rd239, %rd13;
	// begin inline asm
	st.global.cg.s32 [%rd240], %r3;
	// end inline asm
	add.s64 	%rd241, %rd240, %rd13;
	// begin inline asm
	st.global.cg.s32 [%rd241], %r3;
	// end inline asm
	add.s64 	%rd242, %rd241, %rd13;
	// begin inline asm
	st.global.cg.s32 [%rd242], %r3;
	// end inline asm
	add.s64 	%rd243, %rd242, %rd13;
	// begin inline asm
	st.global.cg.s32 [%rd243], %r3;
	// end inline asm
	add.s64 	%rd244, %rd243, %rd13;
	// begin inline asm
	st.global.cg.s32 [%rd244], %r3;
	// end inline asm
	add.s64 	%rd245, %rd244, %rd13;
	// begin inline asm
	st.global.cg.s32 [%rd245], %r3;
	// end inline asm
	add.s64 	%rd246, %rd245, %rd13;
	// begin inline asm
	st.global.cg.s32 [%rd246], %r3;
	// end inline asm
	shl.b64 	%rd250, %rd6, 5;
	add.s64 	%rd265, %rd250, %rd265;
	setp.lt.u64 	%p39, %rd265, %rd9;
	@%p39 bra 	$L__BB0_45;
$L__BB0_46:
	ld.param.u32 	%r85, [_Z19l2_bandwidth_kernelmmPiPymi_param_5];
	add.s32 	%r86, %r86, 1;
	setp.ne.s32 	%p40, %r86, %r85;
	@%p40 bra 	$L__BB0_8;
$L__BB0_47:
	// begin inline asm
	mov.u64 	%rd251, %clock64;
	// end inline asm
	mov.u32 	%r82, %tid.x;
	setp.ne.s32 	%p41, %r82, 0;
	@%p41 bra 	$L__BB0_49;
	ld.param.u64 	%rd261, [_Z19l2_bandwidth_kernelmmPiPymi_param_3];
	sub.s64 	%rd252, %rd251, %rd88;
	cvta.to.global.u64 	%rd253, %rd261;
	mul.wide.u32 	%rd254, %r6, 8;
	add.s64 	%rd255, %rd253, %rd254;
	st.global.u64 	[%rd255], %rd252;
$L__BB0_49:
	ret;

}


// ===== COMPILED SASS (sm_100) =====

	.target	sm_100

	.elftype	@"ET_EXEC"


//--------------------- .note.nv.tkinfo           --------------------------
	.section	.note.nv.tkinfo,"",@"SHT_NOTE"
	.sectionflags	@"SHF_NOTE_NV_TKINFO"
	.tkinfo
        /*0018*/ 	.word	0x00000002
        /*0030*/ 	.string	""
        /*0030*/ 	.string	"ptxas"
        /*0030*/ 	.string	"Cuda compilation tools, release 13.0, V13.0.88"
        /*0030*/ 	.string	"Build cuda_13.0.r13.0/compiler.36424714_0"
        /*0030*/ 	.string	"-arch sm_100 -m 64 "



//--------------------- .note.nv.cuinfo           --------------------------
	.section	.note.nv.cuinfo,"",@"SHT_NOTE"
	.sectionflags	@"SHF_NOTE_NV_CUINFO"
        /*0018*/ 	.short	0x0002
        /*001a*/ 	.short	0x0064
        /*001c*/ 	.short	0x0082
	.zero		2


//--------------------- .nv.info                  --------------------------
	.section	.nv.info,"",@"SHT_CUDA_INFO"
	.align	4


	//----- nvinfo : EIATTR_REGCOUNT
	.align		4
        /*0000*/ 	.byte	0x04, 0x2f
        /*0002*/ 	.short	(.L_1 - .L_0)
	.align		4
.L_0:
        /*0004*/ 	.word	index@(_Z19l2_bandwidth_kernelmmPiPymi)
        /*0008*/ 	.word	0x00000080


	//----- nvinfo : EIATTR_FRAME_SIZE
	.align		4
.L_1:
        /*000c*/ 	.byte	0x04, 0x11
        /*000e*/ 	.short	(.L_3 - .L_2)
	.align		4
.L_2:
        /*0010*/ 	.word	index@($__internal_0_$__cuda_sm20_div_u64)
        /*0014*/ 	.word	0x00000000


	//----- nvinfo : EIATTR_FRAME_SIZE
	.align		4
.L_3:
        /*0018*/ 	.byte	0x04, 0x11
        /*001a*/ 	.short	(.L_5 - .L_4)
	.align		4
.L_4:
        /*001c*/ 	.word	index@(_Z19l2_bandwidth_kernelmmPiPymi)
        /*0020*/ 	.word	0x00000000


	//----- nvinfo : EIATTR_MIN_STACK_SIZE
	.align		4
.L_5:
        /*0024*/ 	.byte	0x04, 0x12
        /*0026*/ 	.short	(.L_7 - .L_6)
	.align		4
.L_6:
        /*0028*/ 	.word	index@(_Z19l2_bandwidth_kernelmmPiPymi)
        /*002c*/ 	.word	0x00000000
.L_7:


//--------------------- .nv.compat                --------------------------
	.section	.nv.compat,"",@"SHT_CUDA_COMPAT_INFO"
	.align	4
        /*0000*/ 	.byte	0x02, 0x09, 0x00, 0x00, 0x02, 0x02, 0x01, 0x00, 0x02, 0x05, 0x05, 0x00, 0x03, 0x07, 0x01, 0x01
        /*0010*/ 	.byte	0x02, 0x03, 0x00, 0x00, 0x02, 0x06, 0x01, 0x00, 0x04, 0x0b, 0x08, 0x00, 0x09, 0x00, 0x00, 0x00
        /*0020*/ 	.byte	0x00, 0x00, 0x00, 0x00


//--------------------- .nv.info._Z19l2_bandwidth_kernelmmPiPymi --------------------------
	.section	.nv.info._Z19l2_bandwidth_kernelmmPiPymi,"",@"SHT_CUDA_INFO"
	.sectionflags	@""
	.align	4


	//----- nvinfo : EIATTR_CUDA_API_VERSION
	.align		4
        /*0000*/ 	.byte	0x04, 0x37
        /*0002*/ 	.short	(.L_9 - .L_8)
.L_8:
        /*0004*/ 	.word	0x00000082


	//----- nvinfo : EIATTR_KPARAM_INFO
	.align		4
.L_9:
        /*0008*/ 	.byte	0x04, 0x17
        /*000a*/ 	.short	(.L_11 - .L_10)
.L_10:
        /*000c*/ 	.word	0x00000000
        /*0010*/ 	.short	0x0005
        /*0012*/ 	.short	0x0028
        /*0014*/ 	.byte	0x00, 0xf0, 0x11, 0x00


	//----- nvinfo : EIATTR_KPARAM_INFO
	.align		4
.L_11:
        /*0018*/ 	.byte	0x04, 0x17
        /*001a*/ 	.short	(.L_13 - .L_12)
.L_12:
        /*001c*/ 	.word	0x00000000
        /*0020*/ 	.short	0x0004
        /*0022*/ 	.short	0x0020
        /*0024*/ 	.byte	0x00, 0xf0, 0x21, 0x00


	//----- nvinfo : EIATTR_KPARAM_INFO
	.align		4
.L_13:
        /*0028*/ 	.byte	0x04, 0x17
        /*002a*/ 	.short	(.L_15 - .L_14)
.L_14:
        /*002c*/ 	.word	0x00000000
        /*0030*/ 	.short	0x0003
        /*0032*/ 	.short	0x0018
        /*0034*/ 	.byte	0x00, 0xf5, 0x21, 0x00


	//----- nvinfo : EIATTR_KPARAM_INFO
	.align		4
.L_15:
        /*0038*/ 	.byte	0x04, 0x17
        /*003a*/ 	.short	(.L_17 - .L_16)
.L_16:
        /*003c*/ 	.word	0x00000000
        /*0040*/ 	.short	0x0002
        /*0042*/ 	.short	0x0010
        /*0044*/ 	.byte	0x00, 0xf5, 0x21, 0x00


	//----- nvinfo : EIATTR_KPARAM_INFO
	.align		4
.L_17:
        /*0048*/ 	.byte	0x04, 0x17
        /*004a*/ 	.short	(.L_19 - .L_18)
.L_18:
        /*004c*/ 	.word	0x00000000
        /*0050*/ 	.short	0x0001
        /*0052*/ 	.short	0x0008
        /*0054*/ 	.byte	0x00, 0xf0, 0x21, 0x00


	//----- nvinfo : EIATTR_KPARAM_INFO
	.align		4
.L_19:
        /*0058*/ 	.byte	0x04, 0x17
        /*005a*/ 	.short	(.L_21 - .L_20)
.L_20:
        /*005c*/ 	.word	0x00000000
        /*0060*/ 	.short	0x0000
        /*0062*/ 	.short	0x0000
        /*0064*/ 	.byte	0x00, 0xf0, 0x21, 0x00


	//----- nvinfo : EIATTR_SPARSE_MMA_MASK
	.align		4
.L_21:
        /*0068*/ 	.byte	0x03, 0x50
        /*006a*/ 	.short	0x0000


	//----- nvinfo : EIATTR_MAXREG_COUNT
	.align		4
        /*006c*/ 	.byte	0x03, 0x1b
        /*006e*/ 	.short	0x00ff


	//----- nvinfo : EIATTR_MERCURY_ISA_VERSION
	.align		4
        /*0070*/ 	.byte	0x03, 0x5f
        /*0072*/ 	.short	0x0101


	//----- nvinfo : EIATTR_VRC_CTA_INIT_COUNT
	.align		4
        /*0074*/ 	.byte	0x02, 0x4a
	.zero		1
	.zero		1


	//----- nvinfo : EIATTR_EXIT_INSTR_OFFSETS
	.align		4
        /*0078*/ 	.byte	0x04, 0x1c
        /*007a*/ 	.short	(.L_23 - .L_22)


	//   ....[0]....
.L_22:
        /*007c*/ 	.word	0x000000f0


	//   ....[1]....
        /*0080*/ 	.word	0x00000150


	//   ....[2]....
        /*0084*/ 	.word	0x00001c00


	//   ....[3]....
        /*0088*/ 	.word	0x00001c60


	//----- nvinfo : EIATTR_CRS_STACK_SIZE
	.align		4
.L_23:
        /*008c*/ 	.byte	0x04, 0x1e
        /*008e*/ 	.short	(.L_25 - .L_24)
.L_24:
        /*0090*/ 	.word	0x00000000


	//----- nvinfo : EIATTR_CBANK_PARAM_SIZE
	.align		4
.L_25:
        /*0094*/ 	.byte	0x03, 0x19
        /*0096*/ 	.short	0x002c


	//----- nvinfo : EIATTR_PARAM_CBANK
	.align		4
        /*0098*/ 	.byte	0x04, 0x0a
        /*009a*/ 	.short	(.L_27 - .L_26)
	.align		4
.L_26:
        /*009c*/ 	.word	index@(.nv.constant0._Z19l2_bandwidth_kernelmmPiPymi)
        /*00a0*/ 	.short	0x0380
        /*00a2*/ 	.short	0x002c


	//----- nvinfo : EIATTR_SW_WAR
	.align		4
.L_27:
        /*00a4*/ 	.byte	0x04, 0x36
        /*00a6*/ 	.short	(.L_29 - .L_28)
.L_28:
        /*00a8*/ 	.word	0x00000008
.L_29:


//--------------------- .nv.callgraph             --------------------------
	.section	.nv.callgraph,"",@"SHT_CUDA_CALLGRAPH"
	.align	4
	.sectionentsize	8
	.align		4
        /*0000*/ 	.word	0x00000000
	.align		4
        /*0004*/ 	.word	0xffffffff
	.align		4
        /*0008*/ 	.word	0x00000000
	.align		4
        /*000c*/ 	.word	0xfffffffe
	.align		4
        /*0010*/ 	.word	0x00000000
	.align		4
        /*0014*/ 	.word	0xfffffffd
	.align		4
        /*0018*/ 	.word	0x00000000
	.align		4
        /*001c*/ 	.word	0xfffffffc


//--------------------- .text._Z19l2_bandwidth_kernelmmPiPymi --------------------------
	.section	.text._Z19l2_bandwidth_kernelmmPiPymi,"ax",@progbits
	.align	128
        .global         _Z19l2_bandwidth_kernelmmPiPymi
        .type           _Z19l2_bandwidth_kernelmmPiPymi,@function
        .size           _Z19l2_bandwidth_kernelmmPiPymi,(.L_x_12 - _Z19l2_bandwidth_kernelmmPiPymi)
        .other          _Z19l2_bandwidth_kernelmmPiPymi,@"STO_CUDA_ENTRY STV_DEFAULT"
_Z19l2_bandwidth_kernelmmPiPymi:
.text._Z19l2_bandwidth_kernelmmPiPymi:
[----:B------:R-:W-:Y:S01]  /*0000*/  LDC R1, c[0x0][0x37c] ;  /* 0x0000df00ff017b82 */ /* 0x000fe20000000800 */
[----:B------:R-:W0:Y:S01]  /*0010*/  S2R R0, SR_VIRTUALSMID ;  /* 0x0000000000007919 */ /* 0x000e220000004300 */
[----:B------:R-:W1:Y:S01]  /*0020*/  LDCU.64 UR6, c[0x0][0x358] ;  /* 0x00006b00ff0677ac */ /* 0x000e620008000a00 */
[----:B0-----:R-:W-:-:S13]  /*0030*/  ISETP.GT.U32.AND P0, PT, R0, 0x3f, PT ;  /* 0x0000003f0000780c */ /* 0x001fda0003f04070 */
[----:B------:R-:W0:Y:S01]  /*0040*/  @!P0 LDC.64 R4, c[0x0][0x380] ;  /* 0x0000e000ff048b82 */ /* 0x000e220000000a00 */
[----:B------:R-:W-:-:S07]  /*0050*/  @P0 VIADD R2, R0, 0xffffffc0 ;  /* 0xffffffc000020836 */ /* 0x000fce0000000000 */
[----:B------:R-:W2:Y:S01]  /*0060*/  @P0 LDC.64 R6, c[0x0][0x388] ;  /* 0x0000e200ff060b82 */ /* 0x000ea20000000a00 */
[----:B0-----:R-:W-:Y:S02]  /*0070*/  @!P0 SHF.R.U64 R3, R4, R0, R5 ;  /* 0x0000000004038219 */ /* 0x001fe40000001205 */
[----:B--2---:R-:W-:-:S04]  /*0080*/  @P0 SHF.R.U64 R3, R6, R2, R7 ;  /* 0x0000000206030219 */ /* 0x004fc80000001207 */
[----:B------:R-:W-:-:S04]  /*0090*/  LOP3.LUT R2, R3, 0x1, RZ, 0xc0, !PT ;  /* 0x0000000103027812 */ /* 0x000fc800078ec0ff */
[----:B------:R-:W-:-:S04]  /*00a0*/  ISETP.NE.U32.AND P0, PT, R2, 0x1, PT ;  /* 0x000000010200780c */ /* 0x000fc80003f05070 */
[----:B------:R-:W-:-:S13]  /*00b0*/  ISETP.NE.U32.AND.EX P0, PT, RZ, RZ, PT, P0 ;  /* 0x000000ffff00720c */ /* 0x000fda0003f05100 */
[----:B-1----:R-:W-:Y:S05]  /*00c0*/  @!P0 BRA `(.L_x_0) ;  /* 0x0000000000248947 */ /* 0x002fea0003800000 */
[----:B------:R-:W0:Y:S02]  /*00d0*/  S2R R2, SR_TID.X ;  /* 0x0000000000027919 */ /* 0x000e240000002100 */
[----:B0-----:R-:W-:-:S13]  /*00e0*/  ISETP.NE.AND P0, PT, R2, RZ, PT ;  /* 0x000000ff0200720c */ /* 0x001fda0003f05270 */
[----:B------:R-:W-:Y:S05]  /*00f0*/  @P0 EXIT ;  /* 0x000000000000094d */ /* 0x000fea0003800000 */
[----:B------:R-:W0:Y:S01]  /*0100*/  LDC.64 R2, c[0x0][0x398] ;  /* 0x0000e600ff027b82 */ /* 0x000e220000000a00 */
[----:B------:R-:W-:Y:S02]  /*0110*/  IMAD.MOV.U32 R4, RZ, RZ, -0x1 ;  /* 0xffffffffff047424 */ /* 0x000fe400078e00ff */
[----:B------:R-:W-:Y:S02]  /*0120*/  IMAD.MOV.U32 R5, RZ, RZ, -0x1 ;  /* 0xffffffffff057424 */ /* 0x000fe400078e00ff */
[----:B0-----:R-:W-:-:S05]  /*0130*/  IMAD.WIDE.U32 R2, R0, 0x8, R2 ;  /* 0x0000000800027825 */ /* 0x001fca00078e0002 */
[----:B------:R-:W-:Y:S01]  /*0140*/  STG.E.64 desc[UR6][R2.64], R4 ;  /* 0x0000000402007986 */ /* 0x000fe2000c101b06 */
[----:B------:R-:W-:Y:S05]  /*0150*/  EXIT ;  /* 0x000000000000794d */ /* 0x000fea0003800000 */
.L_x_0:
[----:B------:R-:W-:Y:S01]  /*0160*/  CS2R R24, SR_CLOCKLO ;  /* 0x0000000000187805 */ /* 0x000fe20000015000 */
[----:B------:R-:W0:Y:S02]  /*0170*/  LDCU UR4, c[0x0][0x3a8] ;  /* 0x00007500ff0477ac */ /* 0x000e240008000800 */
[----:B0-----:R-:W-:-:S09]  /*0180*/  UISETP.GE.AND UP0, UPT, UR4, 0x1, UPT ;  /* 0x000000010400788c */ /* 0x001fd2000bf06270 */
[----:B------:R-:W-:Y:S05]  /*0190*/  BRA.U !UP0, `(.L_x_1) ;  /* 0x00000019088c7547 */ /* 0x000fea000b800000 */
[----:B------:R-:W0:Y:S01]  /*01a0*/  S2R R26, SR_CTAID.X ;  /* 0x00000000001a7919 */ /* 0x000e220000002500 */
[----:B------:R-:W1:Y:S01]  /*01b0*/  LDC.64 R4, c[0x0][0x3a0] ;  /* 0x0000e800ff047b82 */ /* 0x000e620000000a00 */
[----:B------:R-:W2:Y:S01]  /*01c0*/  LDCU UR4, c[0x0][0x360] ;  /* 0x00006c00ff0477ac */ /* 0x000ea20008000800 */
[----:B------:R-:W0:Y:S01]  /*01d0*/  S2R R27, SR_TID.X ;  /* 0x00000000001b7919 */ /* 0x000e220000002100 */
[----:B------:R-:W3:Y:S05]  /*01e0*/  LDCU.64 UR8, c[0x0][0x390] ;  /* 0x00007200ff0877ac */ /* 0x000eea0008000a00 */
[----:B------:R-:W2:Y:S01]  /*01f0*/  LDC R2, c[0x0][0x370] ;  /* 0x0000dc00ff027b82 */ /* 0x000ea20000000800 */
[----:B-1----:R-:W-:-:S02]  /*0200*/  SHF.R.U32.HI R3, RZ, 0x7, R5 ;  /* 0x00000007ff037819 */ /* 0x002fc40000011605 */
[----:B------:R-:W-:-:S03]  /*0210*/  SHF.R.U64 R5, R4, 0x7, R5 ;  /* 0x0000000704057819 */ /* 0x000fc60000001205 */
[----:B------:R-:W-:Y:S02]  /*0220*/  IMAD R9, R3, R0, RZ ;  /* 0x0000000003097224 */ /* 0x000fe400078e02ff */
[----:B--2---:R-:W-:Y:S02]  /*0230*/  IMAD R2, R2, UR4, RZ ;  /* 0x0000000402027c24 */ /* 0x004fe4000f8e02ff */
[----:B0-----:R-:W-:Y:S01]  /*0240*/  IMAD R26, R26, UR4, R27 ;  /* 0x000000041a1a7c24 */ /* 0x001fe2000f8e021b */
[----:B------:R-:W-:Y:S01]  /*0250*/  UMOV UR4, URZ ;  /* 0x000000ff00047c82 */ /* 0x000fe20008000000 */
[----:B------:R-:W-:Y:S02]  /*0260*/  IMAD.MOV.U32 R27, RZ, RZ, RZ ;  /* 0x000000ffff1b7224 */ /* 0x000fe400078e00ff */
[----:B------:R-:W-:-:S04]  /*0270*/  IMAD.WIDE.U32 R6, R0, R5, R26 ;  /* 0x0000000500067225 */ /* 0x000fc800078e001a */
[----:B------:R-:W-:Y:S01]  /*0280*/  IMAD.IADD R7, R7, 0x1, R9 ;  /* 0x0000000107077824 */ /* 0x000fe200078e0209 */
[----:B---3--:R-:W-:-:S04]  /*0290*/  LEA R28, P0, R6, UR8, 0x2 ;  /* 0x00000008061c7c11 */ /* 0x008fc8000f8010ff */
[----:B------:R-:W-:Y:S02]  /*02a0*/  LEA.HI.X R29, R6, UR9, R7, 0x2, P0 ;  /* 0x00000009061d7c11 */ /* 0x000fe400080f1407 */
[C---:B------:R-:W-:Y:S01]  /*02b0*/  IADD3 R4, P0, PT, R2.reuse, R26, RZ ;  /* 0x0000001a02047210 */ /* 0x040fe20007f1e0ff */
[----:B------:R-:W-:-:S03]  /*02c0*/  IMAD.WIDE.U32 R30, R2, 0x4, R28 ;  /* 0x00000004021e7825 */ /* 0x000fc600078e001c */
[----:B------:R-:W-:Y:S01]  /*02d0*/  IADD3 R7, P1, PT, R2, R4, RZ ;  /* 0x0000000402077210 */ /* 0x000fe20007f3e0ff */
[----:B------:R-:W-:-:S03]  /*02e0*/  IMAD.X R6, RZ, RZ, RZ, P0 ;  /* 0x000000ffff067224 */ /* 0x000fc600000e06ff */
[C---:B------:R-:W-:Y:S01]  /*02f0*/  IADD3 R9, P0, PT, R2.reuse, R7, RZ ;  /* 0x0000000702097210 */ /* 0x040fe20007f1e0ff */
[----:B------:R-:W-:-:S04]  /*0300*/  IMAD.WIDE.U32 R32, R2, 0x4, R30 ;  /* 0x0000000402207825 */ /* 0x000fc800078e001e */
[----:B------:R-:W-:Y:S01]  /*0310*/  IMAD.X R8, RZ, RZ, R6, P1 ;  /* 0x000000ffff087224 */ /* 0x000fe200008e0606 */
[C---:B------:R-:W-:Y:S01]  /*0320*/  IADD3 R11, P1, PT, R2.reuse, R9, RZ ;  /* 0x00000009020b7210 */ /* 0x040fe20007f3e0ff */
[----:B------:R-:W-:-:S04]  /*0330*/  IMAD.WIDE.U32 R34, R2, 0x4, R32 ;  /* 0x0000000402227825 */ /* 0x000fc800078e0020 */
[----:B------:R-:W-:Y:S01]  /*0340*/  IMAD.X R10, RZ, RZ, R8, P0 ;  /* 0x000000ffff0a7224 */ /* 0x000fe200000e0608 */
[C---:B------:R-:W-:Y:S01]  /*0350*/  IADD3 R13, P0, PT, R2.reuse, R11, RZ ;  /* 0x0000000b020d7210 */ /* 0x040fe20007f1e0ff */
[----:B------:R-:W-:-:S03]  /*0360*/  IMAD.WIDE.U32 R36, R2, 0x4, R34 ;  /* 0x0000000402247825 */ /* 0x000fc600078e0022 */
[C---:B------:R-:W-:Y:S01]  /*0370*/  IADD3 R15, P2, P3, R2.reuse, R13, R2 ;  /* 0x0000000d020f7210 */ /* 0x040fe20007b5e002 */
[----:B------:R-:W-:Y:S02]  /*0380*/  IMAD.X R12, RZ, RZ, R10, P1 ;  /* 0x000000ffff0c7224 */ /* 0x000fe400008e060a */
[----:B------:R-:W-:-:S04]  /*0390*/  IMAD.WIDE.U32 R38, R2, 0x4, R36 ;  /* 0x0000000402267825 */ /* 0x000fc800078e0024 */
[----:B------:R-:W-:Y:S01]  /*03a0*/  IMAD.X R14, RZ, RZ, R12, P0 ;  /* 0x000000ffff0e7224 */ /* 0x000fe200000e060c */
[C---:B------:R-:W-:Y:S01]  /*03b0*/  IADD3 R15, P0, P1, R2.reuse, R15, R2 ;  /* 0x0000000f020f7210 */ /* 0x040fe2000791e002 */
[----:B------:R-:W-:-:S03]  /*03c0*/  IMAD.WIDE.U32 R40, R2, 0x4, R38 ;  /* 0x0000000402287825 */ /* 0x000fc600078e0026 */
[----:B------:R-:W-:Y:S02]  /*03d0*/  IADD3.X R16, PT, PT, RZ, R14, RZ, P2, P3 ;  /* 0x0000000eff107210 */ /* 0x000fe400017e64ff */
[C---:B------:R-:W-:Y:S01]  /*03e0*/  IADD3 R15, P2, P3, R2.reuse, R15, R2 ;  /* 0x0000000f020f7210 */ /* 0x040fe20007b5e002 */
[C---:B------:R-:W-:Y:S01]  /*03f0*/  IMAD.WIDE.U32 R42, R2.reuse, 0x4, R40 ;  /* 0x00000004022a7825 */ /* 0x040fe200078e0028 */
[----:B------:R-:W-:Y:S02]  /*0400*/  IADD3.X R16, PT, PT, RZ, R16, RZ, P0, P1 ;  /* 0x00000010ff107210 */ /* 0x000fe400007e24ff */
[C---:B------:R-:W-:Y:S02]  /*0410*/  IADD3 R15, P0, P1, R2.reuse, R15, R2 ;  /* 0x0000000f020f7210 */ /* 0x040fe4000791e002 */
[----:B------:R-:W-:Y:S01]  /*0420*/  IADD3.X R16, PT, PT, RZ, R16, RZ, P2, P3 ;  /* 0x00000010ff107210 */ /* 0x000fe200017e64ff */
[C---:B------:R-:W-:Y:S01]  /*0430*/  IMAD.WIDE.U32 R44, R2.reuse, 0x4, R42 ;  /* 0x00000004022c7825 */ /* 0x040fe200078e002a */
[----:B------:R-:W-:-:S02]  /*0440*/  IADD3 R15, P3, P2, R2, R15, R2 ;  /* 0x0000000f020f7210 */ /* 0x000fc40007a7e002 */
        /* <DEDUP_REMOVED lines=9> */
[C---:B------:R-:W-:Y:S01]  /*04e0*/  IADD3 R15, P2, PT, R2.reuse, R15, RZ ;  /* 0x0000000f020f7210 */ /* 0x040fe20007f5e0ff */
[C---:B------:R-:W-:Y:S01]  /*04f0*/  IMAD.WIDE.U32 R50, R2.reuse, 0x4, R48 ;  /* 0x0000000402327825 */ /* 0x040fe200078e0030 */
[----:B------:R-:W-:Y:S02]  /*0500*/  IADD3.X R16, PT, PT, RZ, R16, RZ, P0, P1 ;  /* 0x00000010ff107210 */ /* 0x000fe400007e24ff */
[----:B------:R-:W-:Y:S02]  /*0510*/  IADD3 R17, P4, PT, R2, R15, RZ ;  /* 0x0000000f02117210 */ /* 0x000fe40007f9e0ff */
[----:B------:R-:W-:Y:S01]  /*0520*/  ISETP.GE.U32.AND P1, PT, R4, R5, PT ;  /* 0x000000050400720c */ /* 0x000fe20003f26070 */
[C---:B------:R-:W-:Y:S01]  /*0530*/  IMAD.WIDE.U32 R52, R2.reuse, 0x4, R50 ;  /* 0x0000000402347825 */ /* 0x040fe200078e0032 */
[----:B------:R-:W-:-:S02]  /*0540*/  IADD3 R19, P3, PT, R2, R17, RZ ;  /* 0x0000001102137210 */ /* 0x000fc40007f7e0ff */
[----:B------:R-:W-:Y:S01]  /*0550*/  ISETP.GT.U32.AND P0, PT, R5, R4, PT ;  /* 0x000000040500720c */ /* 0x000fe20003f04070 */
[----:B------:R-:W-:Y:S01]  /*0560*/  IMAD.X R16, RZ, RZ, R16, P2 ;  /* 0x000000ffff107224 */ /* 0x000fe200010e0610 */
[C---:B------:R-:W-:Y:S01]  /*0570*/  IADD3 R21, P2, PT, R2.reuse, R19, RZ ;  /* 0x0000001302157210 */ /* 0x040fe20007f5e0ff */
[----:B------:R-:W-:Y:S01]  /*0580*/  IMAD.WIDE.U32 R54, R2, 0x4, R52 ;  /* 0x0000000402367825 */ /* 0x000fe200078e0034 */
[----:B------:R-:W-:Y:S02]  /*0590*/  ISETP.GE.U32.AND.EX P1, PT, R6, R3, PT, P1 ;  /* 0x000000030600720c */ /* 0x000fe40003f26110 */
[----:B------:R-:W-:Y:S01]  /*05a0*/  ISETP.GT.U32.AND.EX P0, PT, R3, R6, PT, P0 ;  /* 0x000000060300720c */ /* 0x000fe20003f04100 */
[----:B------:R-:W-:Y:S01]  /*05b0*/  IMAD.X R18, RZ, RZ, R16, P4 ;  /* 0x000000ffff127224 */ /* 0x000fe200020e0610 */
[----:B------:R-:W-:Y:S01]  /*05c0*/  SEL R115, RZ, 0x1, P1 ;  /* 0x00000001ff737807 */ /* 0x000fe20000800000 */
[----:B------:R-:W-:Y:S01]  /*05d0*/  IMAD.WIDE.U32 R56, R2, 0x4, R54 ;  /* 0x0000000402387825 */ /* 0x000fe200078e0036 */
[----:B------:R-:W-:-:S02]  /*05e0*/  SEL R119, R5, R4, P0 ;  /* 0x0000000405777207 */ /* 0x000fc40000000000 */
[----:B------:R-:W-:Y:S01]  /*05f0*/  SEL R87, R3, R6, P0 ;  /* 0x0000000603577207 */ /* 0x000fe20000000000 */
[----:B------:R-:W-:Y:S01]  /*0600*/  IMAD.X R20, RZ, RZ, R18, P3 ;  /* 0x000000ffff147224 */ /* 0x000fe200018e0612 */
[C---:B------:R-:W-:Y:S01]  /*0610*/  IADD3 R23, P3, PT, R2.reuse, R21, RZ ;  /* 0x0000001502177210 */ /* 0x040fe20007f7e0ff */
[----:B------:R-:W-:-:S04]  /*0620*/  IMAD.WIDE.U32 R58, R2, 0x4, R56 ;  /* 0x00000004023a7825 */ /* 0x000fc800078e0038 */
[----:B------:R-:W-:Y:S01]  /*0630*/  IMAD.X R22, RZ, RZ, R20, P2 ;  /* 0x000000ffff167224 */ /* 0x000fe200010e0614 */
[C---:B------:R-:W-:Y:S01]  /*0640*/  IADD3 R113, P2, PT, R2.reuse, R23, RZ ;  /* 0x0000001702717210 */ /* 0x040fe20007f5e0ff */
[----:B------:R-:W-:-:S03]  /*0650*/  IMAD.WIDE.U32 R60, R2, 0x4, R58 ;  /* 0x00000004023c7825 */ /* 0x000fc600078e003a */
[C---:B------:R-:W-:Y:S01]  /*0660*/  IADD3 R117, P1, PT, R2.reuse, R113, RZ ;  /* 0x0000007102757210 */ /* 0x040fe20007f3e0ff */
[----:B------:R-:W-:Y:S02]  /*0670*/  IMAD.X R112, RZ, RZ, R22, P3 ;  /* 0x000000ffff707224 */ /* 0x000fe400018e0616 */
[C---:B------:R-:W-:Y:S01]  /*0680*/  IMAD.WIDE.U32 R62, R2.reuse, 0x4, R60 ;  /* 0x00000004023e7825 */ /* 0x040fe200078e003c */
[----:B------:R-:W-:-:S03]  /*0690*/  IADD3 R121, P3, P4, R2, R117, R2 ;  /* 0x0000007502797210 */ /* 0x000fc60007c7e002 */
[----:B------:R-:W-:Y:S01]  /*06a0*/  IMAD.X R114, RZ, RZ, R112, P2 ;  /* 0x000000ffff727224 */ /* 0x000fe200010e0670 */
[----:B------:R-:W-:Y:S01]  /*06b0*/  IADD3 R119, P0, P2, R119, -R4, -R115 ;  /* 0x8000000477777210 */ /* 0x000fe20007a1e873 */
[----:B------:R-:W-:-:S03]  /*06c0*/  IMAD.WIDE.U32 R64, R2, 0x4, R62 ;  /* 0x0000000402407825 */ /* 0x000fc600078e003e */
[----:B------:R-:W-:Y:S01]  /*06d0*/  IADD3.X R118, PT, PT, R87, -0x1, ~R6, P0, P2 ;  /* 0xffffffff57767810 */ /* 0x000fe200007e4c06 */
[----:B------:R-:W-:Y:S02]  /*06e0*/  IMAD.X R116, RZ, RZ, R114, P1 ;  /* 0x000000ffff747224 */ /* 0x000fe400008e0672 */
[----:B------:R-:W-:-:S03]  /*06f0*/  IMAD.WIDE.U32 R66, R2, 0x4, R64 ;  /* 0x0000000402427825 */ /* 0x000fc600078e0040 */
[----:B------:R-:W-:Y:S01]  /*0700*/  IADD3.X R120, PT, PT, RZ, R116, RZ, P3, P4 ;  /* 0x00000074ff787210 */ /* 0x000fe20001fe84ff */
[----:B------:R-:W-:-:S04]  /*0710*/  IMAD.WIDE.U32 R68, R2, 0x4, R66 ;  /* 0x0000000402447825 */ /* 0x000fc800078e0042 */
        /* <DEDUP_REMOVED lines=8> */
[----:B------:R-:W-:-:S07]  /*07a0*/  IMAD.WIDE.U32 R86, R2, 0x4, R84 ;  /* 0x0000000402567825 */ /* 0x000fce00078e0054 */
.L_x_10:
[----:B------:R-:W-:Y:S01]  /*07b0*/  ISETP.GT.U32.AND P0, PT, R5, R26, PT ;  /* 0x0000001a0500720c */ /* 0x000fe20003f04070 */
[----:B------:R-:W0:Y:S01]  /*07c0*/  LDCU.64 UR8, c[0x0][0x390] ;  /* 0x00007200ff0877ac */ /* 0x000e220008000a00 */
[----:B------:R-:W-:Y:S02]  /*07d0*/  BSSY.RECONVERGENT B0, `(.L_x_2) ;  /* 0x000013b000007945 */ /* 0x000fe40003800200 */
[----:B------:R-:W-:-:S13]  /*07e0*/  ISETP.GT.U32.AND.EX P0, PT, R3, RZ, PT, P0 ;  /* 0x000000ff0300720c */ /* 0x000fda0003f04100 */
[----:B--2---:R-:W-:Y:S05]  /*07f0*/  @!P0 BRA `(.L_x_3) ;  /* 0x0000001000e08947 */ /* 0x004fea0003800000 */
[----:B------:R-:W-:Y:S01]  /*0800*/  ISETP.NE.U32.AND P0, PT, R118, RZ, PT ;  /* 0x000000ff7600720c */ /* 0x000fe20003f05070 */
[----:B------:R-:W-:Y:S01]  /*0810*/  BSSY.RECONVERGENT B1, `(.L_x_4) ;  /* 0x000001b000017945 */ /* 0x000fe20003800200 */
[----:B------:R-:W-:-:S11]  /*0820*/  VIADD R123, R26, UR4 ;  /* 0x000000041a7b7c36 */ /* 0x000fd60008000000 */
[----:B------:R-:W-:Y:S05]  /*0830*/  @P0 BRA `(.L_x_5) ;  /* 0x0000000000500947 */ /* 0x000fea0003800000 */
[----:B------:R-:W1:Y:S01]  /*0840*/  I2F.U32.RP R90, R2 ;  /* 0x00000002005a7306 */ /* 0x000e620000209000 */
[----:B------:R-:W-:Y:S02]  /*0850*/  IADD3 R91, PT, PT, RZ, -R2, RZ ;  /* 0x80000002ff5b7210 */ /* 0x000fe40007ffe0ff */
[----:B------:R-:W-:-:S05]  /*0860*/  ISETP.NE.U32.AND P2, PT, R2, RZ, PT ;  /* 0x000000ff0200720c */ /* 0x000fca0003f45070 */
[----:B-1----:R-:W1:Y:S02]  /*0870*/  MUFU.RCP R90, R90 ;  /* 0x0000005a005a7308 */ /* 0x002e640000001000 */
[----:B-1----:R-:W-:-:S06]  /*0880*/  VIADD R88, R90, 0xffffffe ;  /* 0x0ffffffe5a587836 */ /* 0x002fcc0000000000 */
[----:B------:R1:W2:Y:S02]  /*0890*/  F2I.FTZ.U32.TRUNC.NTZ R89, R88 ;  /* 0x0000005800597305 */ /* 0x0002a4000021f000 */
[----:B-1----:R-:W-:Y:S02]  /*08a0*/  IMAD.MOV.U32 R88, RZ, RZ, RZ ;  /* 0x000000ffff587224 */ /* 0x002fe400078e00ff */
[----:B--2---:R-:W-:-:S04]  /*08b0*/  IMAD R91, R91, R89, RZ ;  /* 0x000000595b5b7224 */ /* 0x004fc800078e02ff */
[----:B------:R-:W-:-:S06]  /*08c0*/  IMAD.HI.U32 R92, R89, R91, R88 ;  /* 0x0000005b595c7227 */ /* 0x000fcc00078e0058 */
[----:B------:R-:W-:-:S04]  /*08d0*/  IMAD.HI.U32 R88, R92, R119, RZ ;  /* 0x000000775c587227 */ /* 0x000fc800078e00ff */
[----:B------:R-:W-:-:S04]  /*08e0*/  IMAD.MOV R89, RZ, RZ, -R88 ;  /* 0x000000ffff597224 */ /* 0x000fc800078e0a58 */
[----:B------:R-:W-:-:S05]  /*08f0*/  IMAD R89, R2, R89, R119 ;  /* 0x0000005902597224 */ /* 0x000fca00078e0277 */
[----:B------:R-:W-:-:S13]  /*0900*/  ISETP.GE.U32.AND P0, PT, R89, R2, PT ;  /* 0x000000025900720c */ /* 0x000fda0003f06070 */
[----:B------:R-:W-:Y:S02]  /*0910*/  @P0 IMAD.IADD R89, R89, 0x1, -R2 ;  /* 0x0000000159590824 */ /* 0x000fe400078e0a02 */
[----:B------:R-:W-:-:S03]  /*0920*/  @P0 VIADD R88, R88, 0x1 ;  /* 0x0000000158580836 */ /* 0x000fc60000000000 */
[----:B------:R-:W-:Y:S01]  /*0930*/  ISETP.GE.U32.AND P1, PT, R89, R2, PT ;  /* 0x000000025900720c */ /* 0x000fe20003f26070 */
[----:B------:R-:W-:-:S12]  /*0940*/  IMAD.MOV.U32 R89, RZ, RZ, RZ ;  /* 0x000000ffff597224 */ /* 0x000fd800078e00ff */
[----:B------:R-:W-:Y:S01]  /*0950*/  @P1 VIADD R88, R88, 0x1 ;  /* 0x0000000158581836 */ /* 0x000fe20000000000 */
[----:B------:R-:W-:Y:S01]  /*0960*/  @!P2 LOP3.LUT R88, RZ, R2, RZ, 0x33, !PT ;  /* 0x00000002ff58a212 */ /* 0x000fe200078e33ff */
[----:B------:R-:W-:Y:S06]  /*0970*/  BRA `(.L_x_6) ;  /* 0x0000000000107947 */ /* 0x000fec0003800000 */
.L_x_5:
[----:B------:R-:W-:-:S07]  /*0980*/  MOV R94, 0x9a0 ;  /* 0x000009a0005e7802 */ /* 0x000fce0000000f00 */
[----:B0-----:R-:W-:Y:S05]  /*0990*/  CALL.REL.NOINC `($__internal_0_$__cuda_sm20_div_u64) ;  /* 0x0000001000b47944 */ /* 0x001fea0003c00000 */
[----:B------:R-:W-:Y:S02]  /*09a0*/  IMAD.MOV.U32 R88, RZ, RZ, R90 ;  /* 0x000000ffff587224 */ /* 0x000fe400078e005a */
[----:B------:R-:W-:-:S07]  /*09b0*/  IMAD.MOV.U32 R89, RZ, RZ, R91 ;  /* 0x000000ffff597224 */ /* 0x000fce00078e005b */
.L_x_6:
[----:B0-----:R-:W-:Y:S05]  /*09c0*/  BSYNC.RECONVERGENT B1 ;  /* 0x0000000000017941 */ /* 0x001fea0003800200 */
.L_x_4:
[----:B------:R-:W-:Y:S01]  /*09d0*/  IADD3 R91, P1, PT, R88, R115, RZ ;  /* 0x00000073585b7210 */ /* 0x000fe20007f3e0ff */
[----:B------:R-:W-:Y:S01]  /*09e0*/  BSSY.RECONVERGENT B1, `(.L_x_7) ;  /* 0x00000cd000017945 */ /* 0x000fe20003800200 */
[----:B------:R-:W-:Y:S02]  /*09f0*/  IMAD.MOV.U32 R124, RZ, RZ, R26 ;  /* 0x000000ffff7c7224 */ /* 0x000fe400078e001a */
[----:B------:R-:W-:Y:S01]  /*0a00*/  LOP3.LUT R92, R91, 0x1f, RZ, 0xc0, !PT ;  /* 0x0000001f5b5c7812 */ /* 0x000fe200078ec0ff */
[----:B------:R-:W-:Y:S02]  /*0a10*/  IMAD.X R90, RZ, RZ, R89, P1 ;  /* 0x000000ffff5a7224 */ /* 0x000fe400008e0659 */
[----:B------:R-:W-:Y:S01]  /*0a20*/  IMAD.MOV.U32 R125, RZ, RZ, RZ ;  /* 0x000000ffff7d7224 */ /* 0x000fe200078e00ff */
[----:B------:R-:W-:-:S04]  /*0a30*/  ISETP.NE.U32.AND P0, PT, R92, 0x1f, PT ;  /* 0x0000001f5c00780c */ /* 0x000fc80003f05070 */
[----:B------:R-:W-:-:S13]  /*0a40*/  ISETP.NE.AND.EX P0, PT, RZ, RZ, PT, P0 ;  /* 0x000000ffff00720c */ /* 0x000fda0003f05300 */
[----:B------:R-:W-:Y:S05]  /*0a50*/  @!P0 BRA `(.L_x_8) ;  /* 0x0000000c00148947 */ /* 0x000fea0003800000 */
[----:B------:R0:W-:Y:S01]  /*0a60*/  STG.E.STRONG.GPU desc[UR6][R28.64], R123 ;  /* 0x0000007b1c007986 */ /* 0x0001e2000c10f906 */
[----:B------:R-:W-:Y:S01]  /*0a70*/  ISETP.NE.U32.AND P0, PT, R92, RZ, PT ;  /* 0x000000ff5c00720c */ /* 0x000fe20003f05070 */
[----:B------:R-:W-:Y:S02]  /*0a80*/  IMAD.MOV.U32 R124, RZ, RZ, R4 ;  /* 0x000000ffff7c7224 */ /* 0x000fe400078e0004 */
[----:B------:R-:W-:Y:S01]  /*0a90*/  IMAD.MOV.U32 R125, RZ, RZ, R6 ;  /* 0x000000ffff7d7224 */ /* 0x000fe200078e0006 */
[----:B------:R-:W-:-:S13]  /*0aa0*/  ISETP.NE.AND.EX P0, PT, RZ, RZ, PT, P0 ;  /* 0x000000ffff00720c */ /* 0x000fda0003f05300 */
[----:B0-----:R-:W-:Y:S05]  /*0ab0*/  @!P0 BRA `(.L_x_8) ;  /* 0x0000000800fc8947 */ /* 0x001fea0003800000 */
[----:B------:R0:W-:Y:S01]  /*0ac0*/  STG.E.STRONG.GPU desc[UR6][R30.64], R123 ;  /* 0x0000007b1e007986 */ /* 0x0001e2000c10f906 */
[----:B------:R-:W-:Y:S01]  /*0ad0*/  ISETP.NE.U32.AND P0, PT, R92, 0x1, PT ;  /* 0x000000015c00780c */ /* 0x000fe20003f05070 */
[----:B------:R-:W-:Y:S02]  /*0ae0*/  IMAD.MOV.U32 R124, RZ, RZ, R7 ;  /* 0x000000ffff7c7224 */ /* 0x000fe400078e0007 */
[----:B------:R-:W-:Y:S01]  /*0af0*/  IMAD.MOV.U32 R125, RZ, RZ, R8 ;  /* 0x000000ffff7d7224 */ /* 0x000fe200078e0008 */
[----:B------:R-:W-:-:S13]  /*0b00*/  ISETP.NE.AND.EX P0, PT, RZ, RZ, PT, P0 ;  /* 0x000000ffff00720c */ /* 0x000fda0003f05300 */
[----:B0-----:R-:W-:Y:S05]  /*0b10*/  @!P0 BRA `(.L_x_8) ;  /* 0x0000000800e48947 */ /* 0x001fea0003800000 */
[----:B------:R0:W-:Y:S01]  /*0b20*/  STG.E.STRONG.GPU desc[UR6][R32.64], R123 ;  /* 0x0000007b20007986 */ /* 0x0001e2000c10f906 */
[----:B------:R-:W-:Y:S01]  /*0b30*/  ISETP.NE.U32.AND P0, PT, R92, 0x2, PT ;  /* 0x000000025c00780c */ /* 0x000fe20003f05070 */
[----:B------:R-:W-:Y:S01]  /*0b40*/  IMAD.MOV.U32 R124, RZ, RZ, R9 ;  /* 0x000000ffff7c7224 */ /* 0x000fe200078e0009 */
[----:B------:R-:W-:Y:S02]  /*0b50*/  MOV R125, R10 ;  /* 0x0000000a007d7202 */ /* 0x000fe40000000f00 */
        /* <DEDUP_REMOVED lines=15> */
[----:B------:R-:W-:Y:S02]  /*0c50*/  ISETP.NE.U32.AND P0, PT, R92, 0x5, PT ;  /* 0x000000055c00780c */ /* 0x000fe40003f05070 */
[----:B------:R-:W-:Y:S02]  /*0c60*/  IADD3 R124, P1, PT, R2, R13, RZ ;  /* 0x0000000d027c7210 */ /* 0x000fe40007f3e0ff */
[----:B------:R-:W-:-:S03]  /*0c70*/  ISETP.NE.AND.EX P0, PT, RZ, RZ, PT, P0 ;  /* 0x000000ffff00720c */ /* 0x000fc60003f05300 */
[----:B------:R-:W-:-:S10]  /*0c80*/  IMAD.X R125, RZ, RZ, R14, P1 ;  /* 0x000000ffff7d7224 */ /* 0x000fd400008e060e */
[----:B0-----:R-:W-:Y:S05]  /*0c90*/  @!P0 BRA `(.L_x_8) ;  /* 0x0000000800848947 */ /* 0x001fea0003800000 */
[----:B------:R0:W-:Y:S01]  /*0ca0*/  STG.E.STRONG.GPU desc[UR6][R40.64], R123 ;  /* 0x0000007b28007986 */ /* 0x0001e2000c10f906 */
[----:B------:R-:W-:Y:S02]  /*0cb0*/  ISETP.NE.U32.AND P0, PT, R92, 0x6, PT ;  /* 0x000000065c00780c */ /* 0x000fe40003f05070 */
[----:B------:R-:W-:Y:S02]  /*0cc0*/  IADD3 R89, P1, P2, R2, R13, R2 ;  /* 0x0000000d02597210 */ /* 0x000fe40007a3e002 */
[----:B------:R-:W-:Y:S02]  /*0cd0*/  ISETP.NE.AND.EX P0, PT, RZ, RZ, PT, P0 ;  /* 0x000000ffff00720c */ /* 0x000fe40003f05300 */
[----:B------:R-:W-:Y:S01]  /*0ce0*/  IADD3.X R88, PT, PT, RZ, R14, RZ, P1, P2 ;  /* 0x0000000eff587210 */ /* 0x000fe20000fe44ff */
[----:B------:R-:W-:-:S04]  /*0cf0*/  IMAD.MOV.U32 R124, RZ, RZ, R89 ;  /* 0x000000ffff7c7224 */ /* 0x000fc800078e0059 */
[----:B------:R-:W-:-:S06]  /*0d00*/  IMAD.MOV.U32 R125, RZ, RZ, R88 ;  /* 0x000000ffff7d7224 */ /* 0x000fcc00078e0058 */
        /* <DEDUP_REMOVED lines=40> */
[----:B------:R-:W-:-:S03]  /*0f90*/  IMAD.MOV.U32 R124, RZ, RZ, R89 ;  /* 0x000000ffff7c7224 */ /* 0x000fc600078e0059 */
[----:B------:R-:W-:-:S07]  /*0fa0*/  MOV R125, R88 ;  /* 0x00000058007d7202 */ /* 0x000fce0000000f00 */
        /* <DEDUP_REMOVED lines=53> */
[----:B------:R-:W-:-:S11]  /*1300*/  IADD3.X R125, PT, PT, RZ, R88, RZ, P1, P2 ;  /* 0x00000058ff7d7210 */ /* 0x000fd60000fe44ff */
        /* <DEDUP_REMOVED lines=49> */
[----:B------:R-:W-:Y:S01]  /*1620*/  ISETP.NE.U32.AND P0, PT, R92, 0x1d, PT ;  /* 0x0000001d5c00780c */ /* 0x000fe20003f05070 */
[----:B------:R0:W-:Y:S01]  /*1630*/  STG.E.STRONG.GPU desc[UR6][R86.64], R123 ;  /* 0x0000007b56007986 */ /* 0x0001e2000c10f906 */
[----:B------:R-:W-:Y:S02]  /*1640*/  IMAD.MOV.U32 R124, RZ, RZ, R121 ;  /* 0x000000ffff7c7224 */ /* 0x000fe400078e0079 */
[----:B------:R-:W-:Y:S01]  /*1650*/  ISETP.NE.AND.EX P0, PT, RZ, RZ, PT, P0 ;  /* 0x000000ffff00720c */ /* 0x000fe20003f05300 */
[----:B------:R-:W-:-:S12]  /*1660*/  IMAD.MOV.U32 R125, RZ, RZ, R120 ;  /* 0x000000ffff7d7224 */ /* 0x000fd800078e0078 */
[C---:B------:R-:W-:Y:S01]  /*1670*/  @P0 IMAD.WIDE.U32 R88, R2.reuse, 0x4, R86 ;  /* 0x0000000402580825 */ /* 0x040fe200078e0056 */
[----:B------:R-:W-:-:S04]  /*1680*/  @P0 IADD3 R124, P1, PT, R2, R121, RZ ;  /* 0x00000079027c0210 */ /* 0x000fc80007f3e0ff */
[----:B------:R0:W-:Y:S01]  /*1690*/  @P0 STG.E.STRONG.GPU desc[UR6][R88.64], R123 ;  /* 0x0000007b58000986 */ /* 0x0001e2000c10f906 */
[----:B------:R-:W-:-:S08]  /*16a0*/  @P0 IMAD.X R125, RZ, RZ, R120, P1 ;  /* 0x000000ffff7d0224 */ /* 0x000fd000008e0678 */
.L_x_8:
[----:B------:R-:W-:Y:S05]  /*16b0*/  BSYNC.RECONVERGENT B1 ;  /* 0x0000000000017941 */ /* 0x000fea0003800200 */
.L_x_7:
[----:B------:R-:W-:-:S04]  /*16c0*/  ISETP.GE.U32.AND P0, PT, R91, 0x1f, PT ;  /* 0x0000001f5b00780c */ /* 0x000fc80003f06070 */
[----:B------:R-:W-:-:S13]  /*16d0*/  ISETP.GE.U32.AND.EX P0, PT, R90, RZ, PT, P0 ;  /* 0x000000ff5a00720c */ /* 0x000fda0003f06100 */
[----:B------:R-:W-:Y:S05]  /*16e0*/  @!P0 BRA `(.L_x_3) ;  /* 0x0000000400248947 */ /* 0x000fea0003800000 */
.L_x_9:
[----:B--2---:R-:W-:Y:S02]  /*16f0*/  IMAD R91, R3, R0, RZ ;  /* 0x00000000035b7224 */ /* 0x004fe400078e02ff */
[----:B0-----:R-:W-:-:S04]  /*1700*/  IMAD.WIDE.U32 R88, R0, R5, R124 ;  /* 0x0000000500587225 */ /* 0x001fc800078e007c */
[----:B------:R-:W-:Y:S01]  /*1710*/  IMAD.IADD R89, R91, 0x1, R89 ;  /* 0x000000015b597824 */ /* 0x000fe200078e0259 */
[----:B------:R-:W-:-:S04]  /*1720*/  LEA R100, P0, R88, UR8, 0x2 ;  /* 0x0000000858647c11 */ /* 0x000fc8000f8010ff */
[----:B------:R-:W-:Y:S02]  /*1730*/  LEA.HI.X R101, R88, UR9, R89, 0x2, P0 ;  /* 0x0000000958657c11 */ /* 0x000fe400080f1459 */
[C---:B------:R-:W-:Y:S01]  /*1740*/  LEA R124, P0, R2.reuse, R124, 0x5 ;  /* 0x0000007c027c7211 */ /* 0x040fe200078028ff */
[C---:B------:R-:W-:Y:S02]  /*1750*/  IMAD.WIDE.U32 R102, R2.reuse, 0x4, R100 ;  /* 0x0000000402667825 */ /* 0x040fe400078e0064 */
[----:B------:R-:W-:Y:S01]  /*1760*/  STG.E.STRONG.GPU desc[UR6][R100.64], R123 ;  /* 0x0000007b64007986 */ /* 0x000fe2000c10f906 */
[----:B------:R-:W-:Y:S02]  /*1770*/  LEA.HI.X R125, R2, R125, RZ, 0x5, P0 ;  /* 0x0000007d027d7211 */ /* 0x000fe400000f2cff */
[----:B------:R-:W-:Y:S01]  /*1780*/  ISETP.GE.U32.AND P0, PT, R124, R5, PT ;  /* 0x000000057c00720c */ /* 0x000fe20003f06070 */
[----:B------:R-:W-:Y:S01]  /*1790*/  STG.E.STRONG.GPU desc[UR6][R102.64], R123 ;  /* 0x0000007b66007986 */ /* 0x000fe2000c10f906 */
[----:B------:R-:W-:-:S02]  /*17a0*/  IMAD.WIDE.U32 R106, R2, 0x4, R102 ;  /* 0x00000004026a7825 */ /* 0x000fc400078e0066 */
[----:B------:R-:W-:-:S03]  /*17b0*/  ISETP.GE.U32.AND.EX P0, PT, R125, R3, PT, P0 ;  /* 0x000000037d00720c */ /* 0x000fc60003f06100 */
[----:B------:R-:W-:Y:S01]  /*17c0*/  STG.E.STRONG.GPU desc[UR6][R106.64], R123 ;  /* 0x0000007b6a007986 */ /* 0x000fe2000c10f906 */
[----:B------:R-:W-:-:S05]  /*17d0*/  IMAD.WIDE.U32 R110, R2, 0x4, R106 ;  /* 0x00000004026e7825 */ /* 0x000fca00078e006a */
[----:B------:R-:W-:Y:S01]  /*17e0*/  STG.E.STRONG.GPU desc[UR6][R110.64], R123 ;  /* 0x0000007b6e007986 */ /* 0x000fe2000c10f906 */
[----:B------:R-:W-:-:S05]  /*17f0*/  IMAD.WIDE.U32 R88, R2, 0x4, R110 ;  /* 0x0000000402587825 */ /* 0x000fca00078e006e */
[----:B------:R0:W-:Y:S01]  /*1800*/  STG.E.STRONG.GPU desc[UR6][R88.64], R123 ;  /* 0x0000007b58007986 */ /* 0x0001e2000c10f906 */
[----:B------:R-:W-:-:S05]  /*1810*/  IMAD.WIDE.U32 R108, R2, 0x4, R88 ;  /* 0x00000004026c7825 */ /* 0x000fca00078e0058 */
        /* <DEDUP_REMOVED lines=10> */
[----:B------:R-:W-:Y:S01]  /*18c0*/  STG.E.STRONG.GPU desc[UR6][R94.64], R123 ;  /* 0x0000007b5e007986 */ /* 0x000fe2000c10f906 */
[----:B------:R-:W-:-:S05]  /*18d0*/  IMAD.WIDE.U32 R96, R2, 0x4, R94 ;  /* 0x0000000402607825 */ /* 0x000fca00078e005e */
[----:B------:R-:W-:Y:S01]  /*18e0*/  STG.E.STRONG.GPU desc[UR6][R96.64], R123 ;  /* 0x0000007b60007986 */ /* 0x000fe2000c10f906 */
[----:B0-----:R-:W-:-:S05]  /*18f0*/  IMAD.WIDE.U32 R88, R2, 0x4, R96 ;  /* 0x0000000402587825 */ /* 0x001fca00078e0060 */
        /* <DEDUP_REMOVED lines=9> */
[----:B-1----:R-:W-:-:S05]  /*1990*/  IMAD.WIDE.U32 R98, R2, 0x4, R110 ;  /* 0x0000000402627825 */ /* 0x002fca00078e006e */
[----:B------:R1:W-:Y:S01]  /*19a0*/  STG.E.STRONG.GPU desc[UR6][R98.64], R123 ;  /* 0x0000007b62007986 */ /* 0x0003e2000c10f906 */
[----:B------:R-:W-:-:S05]  /*19b0*/  IMAD.WIDE.U32 R108, R2, 0x4, R98 ;  /* 0x00000004026c7825 */ /* 0x000fca00078e0062 */
[----:B------:R-:W-:Y:S01]  /*19c0*/  STG.E.STRONG.GPU desc[UR6][R108.64], R123 ;  /* 0x0000007b6c007986 */ /* 0x000fe2000c10f906 */
[----:B------:R-:W-:-:S05]  /*19d0*/  IMAD.WIDE.U32 R104, R2, 0x4, R108 ;  /* 0x0000000402687825 */ /* 0x000fca00078e006c */
[----:B------:R-:W-:Y:S01]  /*19e0*/  STG.E.STRONG.GPU desc[UR6][R104.64], R123 ;  /* 0x0000007b68007986 */ /* 0x000fe2000c10f906 */
[----:B0-----:R-:W-:-:S05]  /*19f0*/  IMAD.WIDE.U32 R88, R2, 0x4, R104 ;  /* 0x0000000402587825 */ /* 0x001fca00078e0068 */
[----:B------:R0:W-:Y:S01]  /*1a00*/  STG.E.STRONG.GPU desc[UR6][R88.64], R123 ;  /* 0x0000007b58007986 */ /* 0x0001e2000c10f906 */
[----:B------:R-:W-:-:S05]  /*1a10*/  IMAD.WIDE.U32 R90, R2, 0x4, R88 ;  /* 0x00000004025a7825 */ /* 0x000fca00078e0058 */
[----:B------:R2:W-:Y:S01]  /*1a20*/  STG.E.STRONG.GPU desc[UR6][R90.64], R123 ;  /* 0x0000007b5a007986 */ /* 0x0005e2000c10f906 */
[----:B------:R-:W-:-:S05]  /*1a30*/  IMAD.WIDE.U32 R92, R2, 0x4, R90 ;  /* 0x00000004025c7825 */ /* 0x000fca00078e005a */
[----:B------:R2:W-:Y:S01]  /*1a40*/  STG.E.STRONG.GPU desc[UR6][R92.64], R123 ;  /* 0x0000007b5c007986 */ /* 0x0005e2000c10f906 */
[----:B------:R-:W-:-:S05]  /*1a50*/  IMAD.WIDE.U32 R94, R2, 0x4, R92 ;  /* 0x00000004025e7825 */ /* 0x000fca00078e005c */
[----:B------:R2:W-:Y:S01]  /*1a60*/  STG.E.STRONG.GPU desc[UR6][R94.64], R123 ;  /* 0x0000007b5e007986 */ /* 0x0005e2000c10f906 */
[----:B------:R-:W-:-:S05]  /*1a70*/  IMAD.WIDE.U32 R96, R2, 0x4, R94 ;  /* 0x0000000402607825 */ /* 0x000fca00078e005e */
[----:B------:R2:W-:Y:S01]  /*1a80*/  STG.E.STRONG.GPU desc[UR6][R96.64], R123 ;  /* 0x0000007b60007986 */ /* 0x0005e2000c10f906 */
[----:B-1----:R-:W-:-:S05]  /*1a90*/  IMAD.WIDE.U32 R98, R2, 0x4, R96 ;  /* 0x0000000402627825 */ /* 0x002fca00078e0060 */
        /* <DEDUP_REMOVED lines=9> */
[----:B0-----:R-:W-:-:S05]  /*1b30*/  IMAD.WIDE.U32 R88, R2, 0x4, R110 ;  /* 0x0000000402587825 */ /* 0x001fca00078e006e */
[----:B------:R2:W-:Y:S01]  /*1b40*/  STG.E.STRONG.GPU desc[UR6][R88.64], R123 ;  /* 0x0000007b58007986 */ /* 0x0005e2000c10f906 */
[----:B------:R-:W-:-:S05]  /*1b50*/  IMAD.WIDE.U32 R104, R2, 0x4, R88 ;  /* 0x0000000402687825 */ /* 0x000fca00078e0058 */
[----:B------:R2:W-:Y:S01]  /*1b60*/  STG.E.STRONG.GPU desc[UR6][R104.64], R123 ;  /* 0x0000007b68007986 */ /* 0x0005e2000c10f906 */
[----:B------:R-:W-:Y:S05]  /*1b70*/  @!P0 BRA `(.L_x_9) ;  /* 0xfffffff800dc8947 */ /* 0x000fea000383ffff */
.L_x_3:
[----:B0-----:R-:W-:Y:S05]  /*1b80*/  BSYNC.RECONVERGENT B0 ;  /* 0x0000000000007941 */ /* 0x001fea0003800200 */
.L_x_2:
[----:B------:R-:W0:Y:S01]  /*1b90*/  LDCU UR5, c[0x0][0x3a8] ;  /* 0x00007500ff0577ac */ /* 0x000e220008000800 */
[----:B------:R-:W-:-:S04]  /*1ba0*/  UIADD3 UR4, UPT, UPT, UR4, 0x1, URZ ;  /* 0x0000000104047890 */ /* 0x000fc8000fffe0ff */
[----:B0-----:R-:W-:-:S09]  /*1bb0*/  UISETP.NE.AND UP0, UPT, UR4, UR5, UPT ;  /* 0x000000050400728c */ /* 0x001fd2000bf05270 */
[----:B------:R-:W-:Y:S05]  /*1bc0*/  BRA.U UP0, `(.L_x_10) ;  /* 0xffffffe900f87547 */ /* 0x000fea000b83ffff */
.L_x_1:
[----:B------:R-:W-:Y:S01]  /*1bd0*/  CS2R R2, SR_CLOCKLO ;  /* 0x0000000000027805 */ /* 0x000fe20000015000 */
[----:B------:R-:W0:Y:S02]  /*1be0*/  S2R R4, SR_TID.X ;  /* 0x0000000000047919 */ /* 0x000e240000002100 */
[----:B0-----:R-:W-:-:S13]  /*1bf0*/  ISETP.NE.AND P0, PT, R4, RZ, PT ;  /* 0x000000ff0400720c */ /* 0x001fda0003f05270 */
[----:B------:R-:W-:Y:S05]  /*1c00*/  @P0 EXIT ;  /* 0x000000000000094d */ /* 0x000fea0003800000 */
[----:B------:R-:W0:Y:S01]  /*1c10*/  LDC.64 R4, c[0x0][0x398] ;  /* 0x0000e600ff047b82 */ /* 0x000e220000000a00 */
[----:B------:R-:W-:-:S05]  /*1c20*/  IADD3 R2, P0, PT, -R24, R2, RZ ;  /* 0x0000000218027210 */ /* 0x000fca0007f1e1ff */
[----:B------:R-:W-:Y:S02]  /*1c30*/  IMAD.X R3, R3, 0x1, ~R25, P0 ;  /* 0x0000000103037824 */ /* 0x000fe400000e0e19 */
[----:B0-----:R-:W-:-:S05]  /*1c40*/  IMAD.WIDE.U32 R4, R0, 0x8, R4 ;  /* 0x0000000800047825 */ /* 0x001fca00078e0004 */
[----:B------:R-:W-:Y:S01]  /*1c50*/  STG.E.64 desc[UR6][R4.64], R2 ;  /* 0x0000000204007986 */ /* 0x000fe2000c101b06 */
[----:B------:R-:W-:Y:S05]  /*1c60*/  EXIT ;  /* 0x000000000000794d */ /* 0x000fea0003800000 */
        .weak           $__internal_0_$__cuda_sm20_div_u64
        .type           $__internal_0_$__cuda_sm20_div_u64,@function
        .size           $__internal_0_$__cuda_sm20_div_u64,(.L_x_12 - $__internal_0_$__cuda_sm20_div_u64)
$__internal_0_$__cuda_sm20_div_u64:
[----:B------:R-:W-:Y:S02]  /*1c70*/  IMAD.MOV.U32 R92, RZ, RZ, R2 ;  /* 0x000000ffff5c7224 */ /* 0x000fe400078e0002 */
[----:B------:R-:W-:-:S04]  /*1c80*/  HFMA2 R93, -RZ, RZ, 0, 0 ;  /* 0x00000000ff5d7431 */ /* 0x000fc800000001ff */
[----:B------:R-:W0:Y:S08]  /*1c90*/  I2F.U64.RP R92, R92 ;  /* 0x0000005c005c7312 */ /* 0x000e300000309000 */
[----:B0-----:R-:W0:Y:S02]  /*1ca0*/  MUFU.RCP R88, R92 ;  /* 0x0000005c00587308 */ /* 0x001e240000001000 */
[----:B0-----:R-:W-:-:S06]  /*1cb0*/  VIADD R90, R88, 0x1ffffffe ;  /* 0x1ffffffe585a7836 */ /* 0x001fcc0000000000 */
[----:B------:R-:W0:Y:S02]  /*1cc0*/  F2I.U64.TRUNC R90, R90 ;  /* 0x0000005a005a7311 */ /* 0x000e24000020d800 */
[----:B0-----:R-:W-:-:S04]  /*1cd0*/  IMAD.WIDE.U32 R88, R90, R2, RZ ;  /* 0x000000025a587225 */ /* 0x001fc800078e00ff */
[----:B------:R-:W-:Y:S01]  /*1ce0*/  IMAD R89, R91, R2, R89 ;  /* 0x000000025b597224 */ /* 0x000fe200078e0259 */
[----:B------:R-:W-:-:S05]  /*1cf0*/  IADD3 R95, P0, PT, RZ, -R88, RZ ;  /* 0x80000058ff5f7210 */ /* 0x000fca0007f1e0ff */
[----:B------:R-:W-:-:S04]  /*1d00*/  IMAD.HI.U32 R88, R90, R95, RZ ;  /* 0x0000005f5a587227 */ /* 0x000fc800078e00ff */
[----:B------:R-:W-:Y:S02]  /*1d10*/  IMAD.X R97, RZ, RZ, ~R89, P0 ;  /* 0x000000ffff617224 */ /* 0x000fe400000e0e59 */
[----:B------:R-:W-:Y:S02]  /*1d20*/  IMAD.MOV.U32 R89, RZ, RZ, R90 ;  /* 0x000000ffff597224 */ /* 0x000fe400078e005a */
[-C--:B------:R-:W-:Y:S02]  /*1d30*/  IMAD R93, R91, R97.reuse, RZ ;  /* 0x000000615b5d7224 */ /* 0x080fe400078e02ff */
[----:B------:R-:W-:-:S04]  /*1d40*/  IMAD.WIDE.U32 R88, P0, R90, R97, R88 ;  /* 0x000000615a587225 */ /* 0x000fc80007800058 */
[----:B------:R-:W-:-:S04]  /*1d50*/  IMAD.HI.U32 R97, R91, R97, RZ ;  /* 0x000000615b617227 */ /* 0x000fc800078e00ff */
[----:B------:R-:W-:-:S05]  /*1d60*/  IMAD.HI.U32 R88, P1, R91, R95, R88 ;  /* 0x0000005f5b587227 */ /* 0x000fca0007820058 */
[----:B------:R-:W-:Y:S01]  /*1d70*/  IADD3 R89, P2, PT, R93, R88, RZ ;  /* 0x000000585d597210 */ /* 0x000fe20007f5e0ff */
[----:B------:R-:W-:-:S04]  /*1d80*/  IMAD.X R88, R97, 0x1, R91, P0 ;  /* 0x0000000161587824 */ /* 0x000fc800000e065b */
[----:B------:R-:W-:Y:S01]  /*1d90*/  IMAD.WIDE.U32 R90, R89, R2, RZ ;  /* 0x00000002595a7225 */ /* 0x000fe200078e00ff */
[----:B------:R-:W-:Y:S02]  /*1da0*/  IADD3.X R93, PT, PT, RZ, RZ, R88, P2, P1 ;  /* 0x000000ffff5d7210 */ /* 0x000fe400017e2458 */
[----:B------:R-:W-:-:S03]  /*1db0*/  IADD3 R95, P0, PT, RZ, -R90, RZ ;  /* 0x8000005aff5f7210 */ /* 0x000fc60007f1e0ff */
[----:B------:R-:W-:Y:S02]  /*1dc0*/  IMAD R90, R93, R2, R91 ;  /* 0x000000025d5a7224 */ /* 0x000fe400078e025b */
[----:B------:R-:W-:-:S04]  /*1dd0*/  IMAD.HI.U32 R88, R89, R95, RZ ;  /* 0x0000005f59587227 */ /* 0x000fc800078e00ff */
[----:B------:R-:W-:-:S04]  /*1de0*/  IMAD.X R90, RZ, RZ, ~R90, P0 ;  /* 0x000000ffff5a7224 */ /* 0x000fc800000e0e5a */
[----:B------:R-:W-:-:S04]  /*1df0*/  IMAD.WIDE.U32 R88, P0, R89, R90, R88 ;  /* 0x0000005a59587225 */ /* 0x000fc80007800058 */
[C---:B------:R-:W-:Y:S02]  /*1e00*/  IMAD R91, R93.reuse, R90, RZ ;  /* 0x0000005a5d5b7224 */ /* 0x040fe400078e02ff */
[----:B------:R-:W-:-:S04]  /*1e10*/  IMAD.HI.U32 R88, P1, R93, R95, R88 ;  /* 0x0000005f5d587227 */ /* 0x000fc80007820058 */
[----:B------:R-:W-:Y:S01]  /*1e20*/  IMAD.HI.U32 R90, R93, R90, RZ ;  /* 0x0000005a5d5a7227 */ /* 0x000fe200078e00ff */
[----:B------:R-:W-:-:S03]  /*1e30*/  IADD3 R91, P2, PT, R91, R88, RZ ;  /* 0x000000585b5b7210 */ /* 0x000fc60007f5e0ff */
[----:B------:R-:W-:Y:S02]  /*1e40*/  IMAD.X R93, R90, 0x1, R93, P0 ;  /* 0x000000015a5d7824 */ /* 0x000fe400000e065d */
[----:B------:R-:W-:-:S03]  /*1e50*/  IMAD.HI.U32 R88, R91, R119, RZ ;  /* 0x000000775b587227 */ /* 0x000fc600078e00ff */
[----:B------:R-:W-:Y:S01]  /*1e60*/  IADD3.X R93, PT, PT, RZ, RZ, R93, P2, P1 ;  /* 0x000000ffff5d7210 */ /* 0x000fe200017e245d */
[----:B------:R-:W-:Y:S02]  /*1e70*/  IMAD.MOV.U32 R89, RZ, RZ, RZ ;  /* 0x000000ffff597224 */ /* 0x000fe400078e00ff */
[----:B------:R-:W-:-:S04]  /*1e80*/  IMAD.WIDE.U32 R88, R91, R118, R88 ;  /* 0x000000765b587225 */ /* 0x000fc800078e0058 */
[C---:B------:R-:W-:Y:S02]  /*1e90*/  IMAD R91, R93.reuse, R118, RZ ;  /* 0x000000765d5b7224 */ /* 0x040fe400078e02ff */
[----:B------:R-:W-:-:S04]  /*1ea0*/  IMAD.HI.U32 R88, P0, R93, R119, R88 ;  /* 0x000000775d587227 */ /* 0x000fc80007800058 */
[----:B------:R-:W-:Y:S01]  /*1eb0*/  IMAD.HI.U32 R93, R93, R118, RZ ;  /* 0x000000765d5d7227 */ /* 0x000fe200078e00ff */
[----:B------:R-:W-:-:S03]  /*1ec0*/  IADD3 R91, P1, PT, R91, R88, RZ ;  /* 0x000000585b5b7210 */ /* 0x000fc60007f3e0ff */
[----:B------:R-:W-:-:S04]  /*1ed0*/  IMAD.X R88, RZ, RZ, R93, P0 ;  /* 0x000000ffff587224 */ /* 0x000fc800000e065d */
[----:B------:R-:W-:Y:S02]  /*1ee0*/  IMAD.X R93, RZ, RZ, R88, P1 ;  /* 0x000000ffff5d7224 */ /* 0x000fe400008e0658 */
[----:B------:R-:W-:-:S04]  /*1ef0*/  IMAD.WIDE.U32 R88, R91, R2, RZ ;  /* 0x000000025b587225 */ /* 0x000fc800078e00ff */
[-C--:B------:R-:W-:Y:S01]  /*1f00*/  IMAD R89, R93, R2.reuse, R89 ;  /* 0x000000025d597224 */ /* 0x080fe200078e0259 */
[----:B------:R-:W-:Y:S02]  /*1f10*/  IADD3 R97, P0, PT, -R88, R119, RZ ;  /* 0x0000007758617210 */ /* 0x000fe40007f1e1ff */
[----:B------:R-:W-:Y:S02]  /*1f20*/  IADD3 R88, P2, PT, R91, 0x1, RZ ;  /* 0x000000015b587810 */ /* 0x000fe40007f5e0ff */
[----:B------:R-:W-:Y:S01]  /*1f30*/  IADD3 R95, P1, PT, -R2, R97, RZ ;  /* 0x00000061025f7210 */ /* 0x000fe20007f3e1ff */
[----:B------:R-:W-:Y:S01]  /*1f40*/  IMAD.X R99, R118, 0x1, ~R89, P0 ;  /* 0x0000000176637824 */ /* 0x000fe200000e0e59 */
[----:B------:R-:W-:Y:S01]  /*1f50*/  ISETP.GE.U32.AND P0, PT, R97, R2, PT ;  /* 0x000000026100720c */ /* 0x000fe20003f06070 */
[----:B------:R-:W-:-:S03]  /*1f60*/  IMAD.X R90, RZ, RZ, R93, P2 ;  /* 0x000000ffff5a7224 */ /* 0x000fc600010e065d */
[C---:B------:R-:W-:Y:S02]  /*1f70*/  ISETP.GE.U32.AND.EX P0, PT, R99.reuse, RZ, PT, P0 ;  /* 0x000000ff6300720c */ /* 0x040fe40003f06100 */
[----:B------:R-:W-:Y:S02]  /*1f80*/  IADD3.X R92, PT, PT, R99, -0x1, RZ, P1, !PT ;  /* 0xffffffff635c7810 */ /* 0x000fe40000ffe4ff */
[----:B------:R-:W-:Y:S02]  /*1f90*/  SEL R95, R95, R97, P0 ;  /* 0x000000615f5f7207 */ /* 0x000fe40000000000 */
[----:B------:R-:W-:Y:S02]  /*1fa0*/  SEL R89, R88, R91, P0 ;  /* 0x0000005b58597207 */ /* 0x000fe40000000000 */
[----:B------:R-:W-:Y:S02]  /*1fb0*/  SEL R91, R92, R99, P0 ;  /* 0x000000635c5b7207 */ /* 0x000fe40000000000 */
[----:B------:R-:W-:-:S02]  /*1fc0*/  SEL R88, R90, R93, P0 ;  /* 0x0000005d5a587207 */ /* 0x000fc40000000000 */
[----:B------:R-:W-:Y:S02]  /*1fd0*/  ISETP.GE.U32.AND P0, PT, R95, R2, PT ;  /* 0x000000025f00720c */ /* 0x000fe40003f06070 */
[----:B------:R-:W-:Y:S02]  /*1fe0*/  IADD3 R90, P2, PT, R89, 0x1, RZ ;  /* 0x00000001595a7810 */ /* 0x000fe40007f5e0ff */
[----:B------:R-:W-:Y:S02]  /*1ff0*/  ISETP.GE.U32.AND.EX P0, PT, R91, RZ, PT, P0 ;  /* 0x000000ff5b00720c */ /* 0x000fe40003f06100 */
[----:B------:R-:W-:Y:S01]  /*2000*/  ISETP.NE.U32.AND P1, PT, R2, RZ, PT ;  /* 0x000000ff0200720c */ /* 0x000fe20003f25070 */
[----:B------:R-:W-:Y:S01]  /*2010*/  IMAD.X R91, RZ, RZ, R88, P2 ;  /* 0x000000ffff5b7224 */ /* 0x000fe200010e0658 */
[----:B------:R-:W-:Y:S01]  /*2020*/  SEL R90, R90, R89, P0 ;  /* 0x000000595a5a7207 */ /* 0x000fe20000000000 */
[----:B------:R-:W-:Y:S01]  /*2030*/  IMAD.MOV.U32 R89, RZ, RZ, 0x0 ;  /* 0x00000000ff597424 */ /* 0x000fe200078e00ff */
[----:B------:R-:W-:-:S02]  /*2040*/  ISETP.NE.AND.EX P1, PT, RZ, RZ, PT, P1 ;  /* 0x000000ffff00720c */ /* 0x000fc40003f25310 */
[----:B------:R-:W-:Y:S01]  /*2050*/  SEL R91, R91, R88, P0 ;  /* 0x000000585b5b7207 */ /* 0x000fe20000000000 */
[----:B------:R-:W-:Y:S01]  /*2060*/  IMAD.MOV.U32 R88, RZ, RZ, R94 ;  /* 0x000000ffff587224 */ /* 0x000fe200078e005e */
[----:B------:R-:W-:Y:S02]  /*2070*/  SEL R90, R90, 0xffffffff, P1 ;  /* 0xffffffff5a5a7807 */ /* 0x000fe40000800000 */
[----:B------:R-:W-:Y:S01]  /*2080*/  SEL R91, R91, 0xffffffff, P1 ;  /* 0xffffffff5b5b7807 */ /* 0x000fe20000800000 */
[----:B------:R-:W-:Y:S06]  /*2090*/  RET.REL.NODEC R88 `(_Z19l2_bandwidth_kernelmmPiPymi) ;  /* 0xffffffdc58d87950 */ /* 0x000fec0003c3ffff */
.L_x_11:
[----:B------:R-:W-:-:S00]  /*20a0*/  BRA `(.L_x_11) ;  /* 0xfffffffc00fc7947 */ /* 0x000fc0000383ffff */
[----:B------:R-:W-:-:S00]  /*20b0*/  NOP ;  /* 0x0000000000007918 */ /* 0x000fc00000000000 */
        /* <DEDUP_REMOVED lines=12> */
.L_x_12:


//--------------------- .nv.shared.reserved.0     --------------------------
	.section	.nv.shared.reserved.0,"aw",@nobits
	.weak		__nv_reservedSMEM_offset_0_alias
	.size		__nv_reservedSMEM_offset_0_alias, 0, 64
	.other		__nv_reservedSMEM_offset_0_alias,@"STO_CUDA_RESERVED_SHARED STV_DEFAULT"
__nv_reservedSMEM_offset_0_alias:
	.zero		0
	.zero		64


//--------------------- .nv.constant0._Z19l2_bandwidth_kernelmmPiPymi --------------------------
	.section	.nv.constant0._Z19l2_bandwidth_kernelmmPiPymi,"a",@progbits
	.sectionflags	@""
	.align	4
.nv.constant0._Z19l2_bandwidth_kernelmmPiPymi:
	.zero		940


//--------------------- SYMBOLS --------------------------

	.type		.nv.reservedSmem.offset0,@object
	.size		.nv.reservedSmem.offset0,0x4
